def matmul_kernel(
    a_ptr,
    b_ptr,
    c_ptr,
    M,
    N,
    K,
    stride_am,
    stride_ak,
    stride_bk,
    stride_bn,
    stride_cm,
    stride_cn,
    BLOCK_M: tl.constexpr,
    BLOCK_N: tl.constexpr,
    BLOCK_K: tl.constexpr,
    GROUP_M: tl.constexpr,
):
    pid = tl.program_id(axis=0)
    num_pid_m = tl.cdiv(M, BLOCK_M)
    num_pid_n = tl.cdiv(N, BLOCK_N)
    num_pid_in_group = GROUP_M * num_pid_n
    group_id = pid // num_pid_in_group
    first_pid_m = group_id * GROUP_M
    group_size_m = min(num_pid_m - first_pid_m, GROUP_M)
    pid_m = first_pid_m + ((pid % num_pid_in_group) % group_size_m)
    pid_n = (pid % num_pid_in_group) // group_size_m

    offs_am = (pid_m * BLOCK_M + tl.arange(0, BLOCK_M)) % M
    offs_bn = (pid_n * BLOCK_N + tl.arange(0, BLOCK_N)) % N
    offs_k = tl.arange(0, BLOCK_K)
    a_ptrs = a_ptr + offs_am[:, None] * stride_am + offs_k[None, :] * stride_ak
    b_ptrs = b_ptr + offs_k[:, None] * stride_bk + offs_bn[None, :] * stride_bn

    acc = tl.zeros((BLOCK_M, BLOCK_N), dtype=tl.float32)
    for kk in range(0, tl.cdiv(K, BLOCK_K)):
        a = tl.load(a_ptrs, mask=offs_k[None, :] < K - kk * BLOCK_K, other=0.0)
        b = tl.load(b_ptrs, mask=offs_k[:, None] < K - kk * BLOCK_K, other=0.0)
        acc = tl.dot(a, b, acc)
        a_ptrs += BLOCK_K * stride_ak
        b_ptrs += BLOCK_K * stride_bk

    c = acc.to(c_ptr.dtype.element_ty)
    offs_cm = pid_m * BLOCK_M + tl.arange(0, BLOCK_M)
    offs_cn = pid_n * BLOCK_N + tl.arange(0, BLOCK_N)
    c_ptrs = c_ptr + offs_cm[:, None] * stride_cm + offs_cn[None, :] * stride_cn
    mask = (offs_cm[:, None] < M) & (offs_cn[None, :] < N)
    tl.store(c_ptrs, c, mask=mask)

# config = {"BLOCK_K": 64, "BLOCK_M": 64, "BLOCK_N": 64, "GROUP_M": 8, "arch": "sm_100", "dtype": "fp16", "num_ctas": 4, "num_stages": 3, "num_warps": 4}
# arch = sm_100


// ===== COMPILED SASS (sm_100a) =====

	.target	sm_100a

	.elftype	@"ET_EXEC"


//--------------------- .note.nv.tkinfo           --------------------------
	.section	.note.nv.tkinfo,"",@"SHT_NOTE"
	.sectionflags	@"SHF_NOTE_NV_TKINFO"
	.tkinfo
        /*0018*/ 	.word	0x00000081
        /*0030*/ 	.string	""
        /*0030*/ 	.string	"ptxas-blackwell"
        /*0030*/ 	.string	"Cuda compilation tools, release 12.9, V12.9.86"
        /*0030*/ 	.string	"Build cuda_12.9.r12.9/compiler.36037853_0"
        /*0030*/ 	.string	"-v  -suppress-debug-info  -lineinfo  -arch sm_100a "



//--------------------- .note.nv.cuver            --------------------------
	.section	.note.nv.cuver,"",@"SHT_NOTE"
	.sectionflags	@"SHF_NOTE_NV_CUVER"
        /*0018*/ 	.short	0x0001
        /*001a*/ 	.short	0x0064
        /*001c*/ 	.short	0x0001
        /*001e*/ 	.short	0x0000
        /*0020*/ 	.short	0x0001
        /*0022*/ 	.short	0x0000


//--------------------- .nv.info                  --------------------------
	.section	.nv.info,"",@"SHT_CUDA_INFO"
	.align	4


	//----- nvinfo : EIATTR_REGCOUNT
	.align		4
        /*0000*/ 	.byte	0x04, 0x2f
        /*0002*/ 	.short	(.L_4 - .L_3)
	.align		4
.L_3:
        /*0004*/ 	.word	index@(matmul_kernel)
        /*0008*/ 	.word	0x000000a0


	//----- nvinfo : EIATTR_FRAME_SIZE
	.align		4
.L_4:
        /*000c*/ 	.byte	0x04, 0x11
        /*000e*/ 	.short	(.L_6 - .L_5)
	.align		4
.L_5:
        /*0010*/ 	.word	index@($__internal_2_$__cuda_sm10x_tcgen05_guardrail_trap_unallocated_columns_being_dealloced)
        /*0014*/ 	.word	0x00000000


	//----- nvinfo : EIATTR_FRAME_SIZE
	.align		4
.L_6:
        /*0018*/ 	.byte	0x04, 0x11
        /*001a*/ 	.short	(.L_8 - .L_7)
	.align		4
.L_7:
        /*001c*/ 	.word	index@($__internal_1_$__cuda_sm10x_tcgen05_guardrail_trap_phase_invalid_during_alloc)
        /*0020*/ 	.word	0x00000000


	//----- nvinfo : EIATTR_FRAME_SIZE
	.align		4
.L_8:
        /*0024*/ 	.byte	0x04, 0x11
        /*0026*/ 	.short	(.L_10 - .L_9)
	.align		4
.L_9:
        /*0028*/ 	.word	index@($__internal_0_$__cuda_sm10x_tcgen05_guardrail_trap_col_being_dealloced_not_returned_by_alloc)
        /*002c*/ 	.word	0x00000000


	//----- nvinfo : EIATTR_FRAME_SIZE
	.align		4
.L_10:
        /*0030*/ 	.byte	0x04, 0x11
        /*0032*/ 	.short	(.L_12 - .L_11)
	.align		4
.L_11:
        /*0034*/ 	.word	index@(matmul_kernel)
        /*0038*/ 	.word	0x00000000


	//----- nvinfo : EIATTR_MIN_STACK_SIZE
	.align		4
.L_12:
        /*003c*/ 	.byte	0x04, 0x12
        /*003e*/ 	.short	(.L_14 - .L_13)
	.align		4
.L_13:
        /*0040*/ 	.word	index@(matmul_kernel)
        /*0044*/ 	.word	0x00000000
.L_14:


//--------------------- .nv.info.matmul_kernel    --------------------------
	.section	.nv.info.matmul_kernel,"",@"SHT_CUDA_INFO"
	.sectionflags	@""
	.align	4


	//----- nvinfo : EIATTR_CUDA_API_VERSION
	.align		4
        /*0000*/ 	.byte	0x04, 0x37
        /*0002*/ 	.short	(.L_16 - .L_15)
.L_15:
        /*0004*/ 	.word	0x00000081


	//----- nvinfo : EIATTR_KPARAM_INFO
	.align		4
.L_16:
        /*0008*/ 	.byte	0x04, 0x17
        /*000a*/ 	.short	(.L_18 - .L_17)
.L_17:
        /*000c*/ 	.word	0x00000000
        /*0010*/ 	.short	0x000d
        /*0012*/ 	.short	0x0048
        /*0014*/ 	.byte	0x00, 0xf4, 0x21, 0x00


	//----- nvinfo : EIATTR_KPARAM_INFO
	.align		4
.L_18:
        /*0018*/ 	.byte	0x04, 0x17
        /*001a*/ 	.short	(.L_20 - .L_19)
.L_19:
        /*001c*/ 	.word	0x00000000
        /*0020*/ 	.short	0x000c
        /*0022*/ 	.short	0x0040
        /*0024*/ 	.byte	0x00, 0xf4, 0x21, 0x00


	//----- nvinfo : EIATTR_KPARAM_INFO
	.align		4
.L_20:
        /*0028*/ 	.byte	0x04, 0x17
        /*002a*/ 	.short	(.L_22 - .L_21)
.L_21:
        /*002c*/ 	.word	0x00000000
        /*0030*/ 	.short	0x000b
        /*0032*/ 	.short	0x0038
        /*0034*/ 	.byte	0x00, 0xf0, 0x11, 0x00


	//----- nvinfo : EIATTR_KPARAM_INFO
	.align		4
.L_22:
        /*0038*/ 	.byte	0x04, 0x17
        /*003a*/ 	.short	(.L_24 - .L_23)
.L_23:
        /*003c*/ 	.word	0x00000000
        /*0040*/ 	.short	0x000a
        /*0042*/ 	.short	0x0034
        /*0044*/ 	.byte	0x00, 0xf0, 0x11, 0x00


	//----- nvinfo : EIATTR_KPARAM_INFO
	.align		4
.L_24:
        /*0048*/ 	.byte	0x04, 0x17
        /*004a*/ 	.short	(.L_26 - .L_25)
.L_25:
        /*004c*/ 	.word	0x00000000
        /*0050*/ 	.short	0x0009
        /*0052*/ 	.short	0x0030
        /*0054*/ 	.byte	0x00, 0xf0, 0x11, 0x00


	//----- nvinfo : EIATTR_KPARAM_INFO
	.align		4
.L_26:
        /*0058*/ 	.byte	0x04, 0x17
        /*005a*/ 	.short	(.L_28 - .L_27)
.L_27:
        /*005c*/ 	.word	0x00000000
        /*0060*/ 	.short	0x0008
        /*0062*/ 	.short	0x002c
        /*0064*/ 	.byte	0x00, 0xf0, 0x11, 0x00


	//----- nvinfo : EIATTR_KPARAM_INFO
	.align		4
.L_28:
        /*0068*/ 	.byte	0x04, 0x17
        /*006a*/ 	.short	(.L_30 - .L_29)
.L_29:
        /*006c*/ 	.word	0x00000000
        /*0070*/ 	.short	0x0007
        /*0072*/ 	.short	0x0028
        /*0074*/ 	.byte	0x00, 0xf0, 0x11, 0x00


	//----- nvinfo : EIATTR_KPARAM_INFO
	.align		4
.L_30:
        /*0078*/ 	.byte	0x04, 0x17
        /*007a*/ 	.short	(.L_32 - .L_31)
.L_31:
        /*007c*/ 	.word	0x00000000
        /*0080*/ 	.short	0x0006
        /*0082*/ 	.short	0x0024
        /*0084*/ 	.byte	0x00, 0xf0, 0x11, 0x00


	//----- nvinfo : EIATTR_KPARAM_INFO
	.align		4
.L_32:
        /*0088*/ 	.byte	0x04, 0x17
        /*008a*/ 	.short	(.L_34 - .L_33)
.L_33:
        /*008c*/ 	.word	0x00000000
        /*0090*/ 	.short	0x0005
        /*0092*/ 	.short	0x0020
        /*0094*/ 	.byte	0x00, 0xf0, 0x11, 0x00


	//----- nvinfo : EIATTR_KPARAM_INFO
	.align		4
.L_34:
        /*0098*/ 	.byte	0x04, 0x17
        /*009a*/ 	.short	(.L_36 - .L_35)
.L_35:
        /*009c*/ 	.word	0x00000000
        /*00a0*/ 	.short	0x0004
        /*00a2*/ 	.short	0x001c
        /*00a4*/ 	.byte	0x00, 0xf0, 0x11, 0x00


	//----- nvinfo : EIATTR_KPARAM_INFO
	.align		4
.L_36:
        /*00a8*/ 	.byte	0x04, 0x17
        /*00aa*/ 	.short	(.L_38 - .L_37)
.L_37:
        /*00ac*/ 	.word	0x00000000
        /*00b0*/ 	.short	0x0003
        /*00b2*/ 	.short	0x0018
        /*00b4*/ 	.byte	0x00, 0xf0, 0x11, 0x00


	//----- nvinfo : EIATTR_KPARAM_INFO
	.align		4
.L_38:
        /*00b8*/ 	.byte	0x04, 0x17
        /*00ba*/ 	.short	(.L_40 - .L_39)
.L_39:
        /*00bc*/ 	.word	0x00000000
        /*00c0*/ 	.short	0x0002
        /*00c2*/ 	.short	0x0010
        /*00c4*/ 	.byte	0x00, 0xf4, 0x21, 0x00


	//----- nvinfo : EIATTR_KPARAM_INFO
	.align		4
.L_40:
        /*00c8*/ 	.byte	0x04, 0x17
        /*00ca*/ 	.short	(.L_42 - .L_41)
.L_41:
        /*00cc*/ 	.word	0x00000000
        /*00d0*/ 	.short	0x0001
        /*00d2*/ 	.short	0x0008
        /*00d4*/ 	.byte	0x00, 0xf4, 0x21, 0x00


	//----- nvinfo : EIATTR_KPARAM_INFO
	.align		4
.L_42:
        /*00d8*/ 	.byte	0x04, 0x17
        /*00da*/ 	.short	(.L_44 - .L_43)
.L_43:
        /*00dc*/ 	.word	0x00000000
        /*00e0*/ 	.short	0x0000
        /*00e2*/ 	.short	0x0000
        /*00e4*/ 	.byte	0x00, 0xf4, 0x21, 0x00


	//----- nvinfo : EIATTR_EXPLICIT_CLUSTER
	.align		4
.L_44:
        /*00e8*/ 	.byte	0x01, 0x3e
	.zero		2


	//----- nvinfo : EIATTR_CTA_PER_CLUSTER
	.align		4
        /*00ec*/ 	.byte	0x04, 0x3d
        /*00ee*/ 	.short	(.L_46 - .L_45)
.L_45:
        /*00f0*/ 	.word	0x00000004
        /*00f4*/ 	.word	0x00000001
        /*00f8*/ 	.word	0x00000001


	//----- nvinfo : EIATTR_AT_ENTRY_FRAGMENTS
	.align		4
.L_46:
        /*00fc*/ 	.byte	0x04, 0x4f
        /*00fe*/ 	.short	(.L_48 - .L_47)


	//   ....[0]....
.L_47:
        /*0100*/ 	.word	0x00000004


	//----- nvinfo : EIATTR_RESERVED_SMEM_USED
	.align		4
.L_48:
        /*0104*/ 	.byte	0x01, 0x41
	.zero		2


	//----- nvinfo : EIATTR_SPARSE_MMA_MASK
	.align		4
        /*0108*/ 	.byte	0x03, 0x50
        /*010a*/ 	.short	0x0000


	//----- nvinfo : EIATTR_TCGEN05_1CTA_USED
	.align		4
        /*010c*/ 	.byte	0x01, 0x51
	.zero		2


	//----- nvinfo : EIATTR_MAXREG_COUNT
	.align		4
        /*0110*/ 	.byte	0x03, 0x1b
        /*0112*/ 	.short	0x00ff


	//----- nvinfo : EIATTR_NUM_BARRIERS
	.align		4
        /*0114*/ 	.byte	0x02, 0x4c
        /*0116*/ 	.byte	0x01
	.zero		1


	//----- nvinfo : EIATTR_INT_WARP_WIDE_INSTR_OFFSETS
	.align		4
        /*0118*/ 	.byte	0x04, 0x31
        /*011a*/ 	.short	(.L_50 - .L_49)


	//   ....[0]....
.L_49:
        /*011c*/ 	.word	0x00001320


	//   ....[1]....
        /*0120*/ 	.word	0x00001340


	//   ....[2]....
        /*0124*/ 	.word	0x00002740


	//   ....[3]....
        /*0128*/ 	.word	0x00004cf0


	//   ....[4]....
        /*012c*/ 	.word	0x00004d40


	//----- nvinfo : EIATTR_COOP_GROUP_MASK_REGIDS
	.align		4
.L_50:
        /*0130*/ 	.byte	0x04, 0x29
        /*0132*/ 	.short	(.L_52 - .L_51)


	//   ....[0]....
.L_51:
        /*0134*/ 	.word	0xffffffff


	//   ....[1]....
        /*0138*/ 	.word	0xffffffff


	//   ....[2]....
        /*013c*/ 	.word	0xffffffff


	//   ....[3]....
        /*0140*/ 	.word	0xffffffff


	//----- nvinfo : EIATTR_COOP_GROUP_INSTR_OFFSETS
	.align		4
.L_52:
        /*0144*/ 	.byte	0x04, 0x28
        /*0146*/ 	.short	(.L_54 - .L_53)


	//   ....[0]....
.L_53:
        /*0148*/ 	.word	0x00000070


	//   ....[1]....
        /*014c*/ 	.word	0x00000320


	//   ....[2]....
        /*0150*/ 	.word	0x00004b90


	//   ....[3]....
        /*0154*/ 	.word	0x00004df0


	//----- nvinfo : EIATTR_VRC_CTA_INIT_COUNT
	.align		4
.L_54:
        /*0158*/ 	.byte	0x02, 0x4a
        /*015a*/ 	.byte	0x80
	.zero		1


	//----- nvinfo : EIATTR_MBARRIER_INSTR_OFFSETS
	.align		4
        /*015c*/ 	.byte	0x04, 0x39
        /*015e*/ 	.short	(.L_56 - .L_55)


	//   ....[0]....
.L_55:
        /*0160*/ 	.word	0x00001470
        /*0164*/ 	.word	0x000000ff
        /*0168*/ 	.word	0x00000000
        /*016c*/ 	.short	0x0100
        /*016e*/ 	.byte	0x0b
	.zero		1


	//   ....[1]....
        /*0170*/ 	.word	0x000027c0
        /*0174*/ 	.word	0x000000ff
        /*0178*/ 	.word	0x00005008
        /*017c*/ 	.short	0x0100
        /*017e*/ 	.byte	0x09
	.zero		1


	//   ....[2]....
        /*0180*/ 	.word	0x00003620
        /*0184*/ 	.word	0x000000ff
        /*0188*/ 	.word	0x00000000
        /*018c*/ 	.short	0x010a
        /*018e*/ 	.byte	0x0b
	.zero		1


	//   ....[3]....
        /*0190*/ 	.word	0x000045f0
        /*0194*/ 	.word	0x000000ff
        /*0198*/ 	.word	0x00000000
        /*019c*/ 	.short	0x010a
        /*019e*/ 	.byte	0x0b
	.zero		1


	//   ....[4]....
        /*01a0*/ 	.word	0x00004740
        /*01a4*/ 	.word	0x000000ff
        /*01a8*/ 	.word	0x00005000
        /*01ac*/ 	.short	0x0108
        /*01ae*/ 	.byte	0x09
	.zero		1


	//   ....[5]....
        /*01b0*/ 	.word	0x00004800
        /*01b4*/ 	.word	0x000000ff
        /*01b8*/ 	.word	0x00005008
        /*01bc*/ 	.short	0x0108
        /*01be*/ 	.byte	0x09
	.zero		1


	//   ....[6]....
        /*01c0*/ 	.word	0x00004e10
        /*01c4*/ 	.word	0x000000ff
        /*01c8*/ 	.word	0x00000000
        /*01cc*/ 	.short	0x010a
        /*01ce*/ 	.byte	0x0b
	.zero		1


	//   ....[7]....
        /*01d0*/ 	.word	0x00004e40
        /*01d4*/ 	.word	0x000000ff
        /*01d8*/ 	.word	0x00000000
        /*01dc*/ 	.short	0x010a
        /*01de*/ 	.byte	0x0b
	.zero		1


	//----- nvinfo : EIATTR_NUM_MBARRIERS
	.align		4
.L_56:
        /*01e0*/ 	.byte	0x03, 0x38
        /*01e2*/ 	.short	0x0002


	//----- nvinfo : EIATTR_EXIT_INSTR_OFFSETS
	.align		4
        /*01e4*/ 	.byte	0x04, 0x1c
        /*01e6*/ 	.short	(.L_58 - .L_57)


	//   ....[0]....
.L_57:
        /*01e8*/ 	.word	0x00004e00


	//----- nvinfo : EIATTR_REQNTID
	.align		4
.L_58:
        /*01ec*/ 	.byte	0x04, 0x10
        /*01ee*/ 	.short	(.L_60 - .L_59)
.L_59:
        /*01f0*/ 	.word	0x00000080
        /*01f4*/ 	.word	0x00000001
        /*01f8*/ 	.word	0x00000001


	//----- nvinfo : EIATTR_CRS_STACK_SIZE
	.align		4
.L_60:
        /*01fc*/ 	.byte	0x04, 0x1e
        /*01fe*/ 	.short	(.L_62 - .L_61)
.L_61:
        /*0200*/ 	.word	0x00000000


	//----- nvinfo : EIATTR_CBANK_PARAM_SIZE
	.align		4
.L_62:
        /*0204*/ 	.byte	0x03, 0x19
        /*0206*/ 	.short	0x0050


	//----- nvinfo : EIATTR_PARAM_CBANK
	.align		4
        /*0208*/ 	.byte	0x04, 0x0a
        /*020a*/ 	.short	(.L_64 - .L_63)
	.align		4
.L_63:
        /*020c*/ 	.word	index@(.nv.constant0.matmul_kernel)
        /*0210*/ 	.short	0x0380
        /*0212*/ 	.short	0x0050


	//----- nvinfo : EIATTR_SW_WAR
	.align		4
.L_64:
        /*0214*/ 	.byte	0x04, 0x36
        /*0216*/ 	.short	(.L_66 - .L_65)
.L_65:
        /*0218*/ 	.word	0x00000008
.L_66:


//--------------------- .nv.compat                --------------------------
	.section	.nv.compat,"",@"SHT_CUDA_COMPAT_INFO"
	.align	4
        /*0000*/ 	.byte	0x02, 0x02, 0x02, 0x00, 0x02, 0x05, 0x05, 0x00, 0x02, 0x03, 0x00, 0x00, 0x02, 0x06, 0x01, 0x00


//--------------------- .nv.callgraph             --------------------------
	.section	.nv.callgraph,"",@"SHT_CUDA_CALLGRAPH"
	.align	4
	.sectionentsize	8
	.align		4
        /*0000*/ 	.word	0x00000000
	.align		4
        /*0004*/ 	.word	0xffffffff
	.align		4
        /*0008*/ 	.word	0x00000000
	.align		4
        /*000c*/ 	.word	0xfffffffe
	.align		4
        /*0010*/ 	.word	0x00000000
	.align		4
        /*0014*/ 	.word	0xfffffffd
	.align		4
        /*0018*/ 	.word	0x00000000
	.align		4
        /*001c*/ 	.word	0xfffffffc


//--------------------- .text.matmul_kernel       --------------------------
	.section	.text.matmul_kernel,"ax",@progbits
	.align	128
        .global         matmul_kernel
        .type           matmul_kernel,@function
        .size           matmul_kernel,(.L_x_20 - matmul_kernel)
        .other          matmul_kernel,@"STO_CUDA_ENTRY STV_DEFAULT"
matmul_kernel:
.text.matmul_kernel:
[----:B------:R-:W0:Y:S01]  /*0000*/  LDC R1, c[0x0][0x37c] ;  /* 0x0000df00ff017b82 */ /* 0x000e220000000800 */
[----:B------:R-:W1:Y:S01]  /*0010*/  S2R R141, SR_TID.X ;  /* 0x00000000008d7919 */ /* 0x000e620000002100 */
[----:B------:R-:W2:Y:S01]  /*0020*/  LDCU.64 UR20, c[0x0][0x358] ;  /* 0x00006b00ff1477ac */ /* 0x000ea20008000a00 */
[----:B-1----:R-:W-:-:S04]  /*0030*/  ISETP.GE.U32.AND P0, PT, R141, 0x20, PT ;  /* 0x000000208d00780c */ /* 0x002fc80003f06070 */
[----:B------:R-:W-:-:S09]  /*0040*/  P2R R0, PR, RZ, 0x1 ;  /* 0x00000001ff007803 */ /* 0x000fd20000000000 */
[----:B--2---:R-:W-:Y:S05]  /*0050*/  @P0 BRA `(.L_x_0) ;  /* 0x0000000000b40947 */ /* 0x004fea0003800000 */
[----:B------:R-:W1:Y:S01]  /*0060*/  S2UR UR6, SR_CgaCtaId ;  /* 0x00000000000679c3 */ /* 0x000e620000008800 */
[----:B------:R-:W-:Y:S01]  /*0070*/  NOP ;  /* 0x0000000000007918 */ /* 0x000fe20000000000 */
[----:B------:R-:W-:Y:S02]  /*0080*/  UMOV UR4, 0x40 ;  /* 0x0000004000047882 */ /* 0x000fe40000000000 */
[----:B-1----:R-:W-:-:S09]  /*0090*/  ULEA UR4, UR6, UR4, 0x18 ;  /* 0x0000000406047291 */ /* 0x002fd2000f8ec0ff */
[----:B------:R-:W1:Y:S01]  /*00a0*/  LDS.U8 R0, [UR4] ;  /* 0x00000004ff007984 */ /* 0x000e620008000000 */
[----:B------:R-:W-:Y:S02]  /*00b0*/  UMOV UR4, 0x400 ;  /* 0x0000040000047882 */ /* 0x000fe40000000000 */
[----:B------:R-:W-:Y:S01]  /*00c0*/  ULEA UR4, UR6, UR4, 0x18 ;  /* 0x0000000406047291 */ /* 0x000fe2000f8ec0ff */
[----:B-1----:R-:W-:-:S13]  /*00d0*/  ISETP.NE.AND P0, PT, R0, RZ, PT ;  /* 0x000000ff0000720c */ /* 0x002fda0003f05270 */
[----:B------:R-:W-:Y:S05]  /*00e0*/  @P0 BRA `(.L_x_1) ;  /* 0x0000000000780947 */ /* 0x000fea0003800000 */
[----:B------:R-:W-:-:S13]  /*00f0*/  ELECT P0, URZ, PT ;  /* 0x0000000000ff782f */ /* 0x000fda0003800000 */
[----:B------:R-:W-:Y:S05]  /*0100*/  @!P0 BRA `(.L_x_2) ;  /* 0x0000000000808947 */ /* 0x000fea0003800000 */
[----:B------:R-:W-:Y:S01]  /*0110*/  UMOV UR5, 0x1 ;  /* 0x0000000100057882 */ /* 0x000fe20000000000 */
[----:B------:R-:W-:-:S04]  /*0120*/  IMAD.MOV.U32 R4, RZ, RZ, 0x1 ;  /* 0x00000001ff047424 */ /* 0x000fc800078e00ff */
[----:B------:R-:W-:Y:S04]  /*0130*/  DEPBAR.LE SB1, 0x36 ;  /* 0x00009d800000791a */ /* 0x000fe80000000000 */
[----:B------:R-:W1:Y:S02]  /*0140*/  UTCATOMSWS.FIND_AND_SET.ALIGN UP0, UR5, UR5 ;  /* 0x00000005000575e3 */ /* 0x000e640008000800 */
[----:B-1----:R-:W-:-:S04]  /*0150*/  PLOP3.LUT P0, PT, PT, PT, UP0, 0x80, 0x8 ;  /* 0x000000000008781c */ /* 0x002fc80003f0f008 */
[----:B------:R-:W-:-:S04]  /*0160*/  SEL R0, RZ, 0xffffffff, !P0 ;  /* 0xffffffffff007807 */ /* 0x000fc80004000000 */
[----:B------:R-:W-:Y:S01]  /*0170*/  ISETP.NE.AND P0, PT, R0, RZ, PT ;  /* 0x000000ff0000720c */ /* 0x000fe20003f05270 */
[----:B------:R-:W-:-:S12]  /*0180*/  IMAD.U32 R0, RZ, RZ, UR5 ;  /* 0x00000005ff007e24 */ /* 0x000fd8000f8e00ff */
[----:B------:R-:W-:Y:S05]  /*0190*/  @P0 BRA `(.L_x_3) ;  /* 0x0000000000240947 */ /* 0x000fea0003800000 */
.L_x_4:
[----:B------:R-:W-:Y:S05]  /*01a0*/  NANOSLEEP 0x64 ;  /* 0x000000640000795d */ /* 0x000fea0003800000 */
[----:B------:R-:W-:-:S05]  /*01b0*/  UMOV UR5, 0x1 ;  /* 0x0000000100057882 */ /* 0x000fca0000000000 */
[----:B------:R-:W-:Y:S04]  /*01c0*/  DEPBAR.LE SB1, 0x36 ;  /* 0x00009d800000791a */ /* 0x000fe80000000000 */
[----:B------:R-:W1:Y:S02]  /*01d0*/  UTCATOMSWS.FIND_AND_SET.ALIGN UP0, UR5, UR5 ;  /* 0x00000005000575e3 */ /* 0x000e640008000800 */
[----:B-1----:R-:W-:-:S04]  /*01e0*/  PLOP3.LUT P0, PT, PT, PT, UP0, 0x80, 0x8 ;  /* 0x000000000008781c */ /* 0x002fc80003f0f008 */
[----:B------:R-:W-:-:S04]  /*01f0*/  SEL R0, RZ, 0xffffffff, !P0 ;  /* 0xffffffffff007807 */ /* 0x000fc80004000000 */
[----:B------:R-:W-:Y:S01]  /*0200*/  ISETP.NE.AND P0, PT, R0, RZ, PT ;  /* 0x000000ff0000720c */ /* 0x000fe20003f05270 */
[----:B------:R-:W-:-:S12]  /*0210*/  IMAD.U32 R0, RZ, RZ, UR5 ;  /* 0x00000005ff007e24 */ /* 0x000fd8000f8e00ff */
[----:B------:R-:W-:Y:S05]  /*0220*/  @!P0 BRA `(.L_x_4) ;  /* 0xfffffffc00dc8947 */ /* 0x000fea000383ffff */
.L_x_3:
[----:B------:R-:W-:Y:S01]  /*0230*/  VIADD R3, R0, 0x10 ;  /* 0x0000001000037836 */ /* 0x000fe20000000000 */
[----:B------:R-:W-:Y:S01]  /*0240*/  UMOV UR5, 0x50 ;  /* 0x0000005000057882 */ /* 0x000fe20000000000 */
[----:B------:R-:W-:Y:S01]  /*0250*/  SHF.L.U32 R2, R4, R0, RZ ;  /* 0x0000000004027219 */ /* 0x000fe200000006ff */
[----:B------:R-:W-:Y:S01]  /*0260*/  ULEA UR5, UR6, UR5, 0x18 ;  /* 0x0000000506057291 */ /* 0x000fe2000f8ec0ff */
[----:B------:R-:W-:Y:S01]  /*0270*/  IMAD.SHL.U32 R0, R0, 0x20, RZ ;  /* 0x0000002000007824 */ /* 0x000fe200078e00ff */
[----:B------:R-:W-:-:S04]  /*0280*/  SHF.L.U32 R3, R4, R3, RZ ;  /* 0x0000000304037219 */ /* 0x000fc800000006ff */
[----:B------:R-:W-:-:S05]  /*0290*/  LOP3.LUT R2, R3, R2, RZ, 0xfc, !PT ;  /* 0x0000000203027212 */ /* 0x000fca00078efcff */
[----:B------:R1:W-:Y:S04]  /*02a0*/  ATOMS.OR RZ, [UR5], R2 ;  /* 0x00000002ffff798c */ /* 0x0003e8000b000005 */
[----:B------:R1:W-:Y:S01]  /*02b0*/  STS [UR4], R0 ;  /* 0x00000000ff007988 */ /* 0x0003e20008000804 */
[----:B------:R-:W-:Y:S05]  /*02c0*/  BRA `(.L_x_2) ;  /* 0x0000000000107947 */ /* 0x000fea0003800000 */
.L_x_1:
[----:B------:R-:W-:Y:S01]  /*02d0*/  IMAD.MOV.U32 R0, RZ, RZ, -0x1 ;  /* 0xffffffffff007424 */ /* 0x000fe200078e00ff */
[----:B------:R-:W-:-:S04]  /*02e0*/  MOV R2, 0x310 ;  /* 0x0000031000027802 */ /* 0x000fc80000000f00 */
[----:B------:R1:W-:Y:S03]  /*02f0*/  STS [UR4], R0 ;  /* 0x00000000ff007988 */ /* 0x0003e60008000804 */
[----:B01----:R-:W-:Y:S05]  /*0300*/  CALL.REL.NOINC `($__internal_1_$__cuda_sm10x_tcgen05_guardrail_trap_phase_invalid_during_alloc) ;  /* 0x0000004800e47944 */ /* 0x003fea0003c00000 */
.L_x_2:
[----:B------:R-:W-:Y:S05]  /*0310*/  WARPSYNC.ALL ;  /* 0x0000000000007948 */ /* 0x000fea0003800000 */
[----:B------:R-:W-:Y:S01]  /*0320*/  NOP ;  /* 0x0000000000007918 */ /* 0x000fe20000000000 */
.L_x_0:
[----:B------:R-:W2:Y:S08]  /*0330*/  LDC.64 R14, c[0x0][0x398] ;  /* 0x0000e600ff0e7b82 */ /* 0x000eb00000000a00 */
[----:B------:R-:W3:Y:S02]  /*0340*/  S2UR UR5, SR_CgaSize ;  /* 0x00000000000579c3 */ /* 0x000ee40000008a00 */
[----:B---3--:R-:W-:-:S12]  /*0350*/  UIMAD UR5, UR5, -0xa0, URZ ;  /* 0xffffff60050578a4 */ /* 0x008fd8000f8e02ff */
[----:B------:R-:W3:Y:S01]  /*0360*/  LDCU UR5, c[0x0][UR5+0x2b0] ;  /* 0x00005600050577ac */ /* 0x000ee20008000800 */
[--C-:B------:R-:W-:Y:S02]  /*0370*/  SHF.R.U32.HI R77, RZ, 0x6, R141.reuse ;  /* 0x00000006ff4d7819 */ /* 0x100fe4000001168d */
[----:B------:R-:W-:Y:S01]  /*0380*/  LOP3.LUT R34, R141, 0x3f, RZ, 0xc0, !PT ;  /* 0x0000003f8d227812 */ /* 0x000fe200078ec0ff */
[----:B------:R-:W-:Y:S01]  /*0390*/  UMOV UR9, 0x400 ;  /* 0x0000040000097882 */ /* 0x000fe20000000000 */
[----:B------:R-:W-:Y:S01]  /*03a0*/  SGXT.U32 R77, R77, 0x1 ;  /* 0x000000014d4d781a */ /* 0x000fe20000000000 */
[----:B------:R-:W4:Y:S01]  /*03b0*/  LDCU.128 UR12, c[0x0][0x380] ;  /* 0x00007000ff0c77ac */ /* 0x000f220008000c00 */
[----:B------:R-:W5:Y:S01]  /*03c0*/  S2UR UR4, SR_CTAID.X ;  /* 0x00000000000479c3 */ /* 0x000f620000002500 */
[----:B------:R-:W-:-:S07]  /*03d0*/  SHF.R.U32.HI R50, RZ, 0x5, R141 ;  /* 0x00000005ff327819 */ /* 0x000fce000001168d */
[----:B------:R-:W-:Y:S01]  /*03e0*/  BAR.SYNC.DEFER_BLOCKING 0x0 ;  /* 0x0000000000007b1d */ /* 0x000fe20000010000 */
[----:B------:R-:W-:-:S07]  /*03f0*/  ISETP.GE.U32.AND P6, PT, R141, 0x20, PT ;  /* 0x000000208d00780c */ /* 0x000fce0003fc6070 */
[----:B------:R-:W1:Y:S02]  /*0400*/  LDC.64 R28, c[0x0][0x3a8] ;  /* 0x0000ea00ff1c7b82 */ /* 0x000e640000000a00 */
[----:B-12---:R-:W-:Y:S01]  /*0410*/  VIADD R0, R15, 0x3f ;  /* 0x0000003f0f007836 */ /* 0x006fe20000000000 */
[----:B------:R-:W-:Y:S02]  /*0420*/  IABS R16, R15 ;  /* 0x0000000f00107213 */ /* 0x000fe40000000000 */
[----:B------:R-:W-:Y:S02]  /*0430*/  IABS R17, R14 ;  /* 0x0000000e00117213 */ /* 0x000fe40000000000 */
[----:B------:R-:W-:Y:S02]  /*0440*/  SHF.R.S32.HI R3, RZ, 0x1f, R0 ;  /* 0x0000001fff037819 */ /* 0x000fe40000011400 */
[----:B-----5:R-:W-:Y:S02]  /*0450*/  I2FP.F32.U32 R5, UR4 ;  /* 0x0000000400057c45 */ /* 0x020fe40008201000 */
[----:B------:R-:W-:-:S03]  /*0460*/  LEA.HI R3, R3, R0, RZ, 0x6 ;  /* 0x0000000003037211 */ /* 0x000fc600078f30ff */
[----:B---3--:R-:W-:Y:S01]  /*0470*/  FMUL R5, R5, UR5 ;  /* 0x0000000505057c20 */ /* 0x008fe20008400000 */
[----:B------:R-:W-:Y:S01]  /*0480*/  SHF.R.S32.HI R3, RZ, 0x6, R3 ;  /* 0x00000006ff037819 */ /* 0x000fe20000011403 */
[----:B------:R-:W1:Y:S04]  /*0490*/  S2UR UR5, SR_CgaCtaId ;  /* 0x00000000000579c3 */ /* 0x000e680000008800 */
[----:B------:R-:W-:Y:S01]  /*04a0*/  IMAD.SHL.U32 R4, R3, 0x8, RZ ;  /* 0x0000000803047824 */ /* 0x000fe200078e00ff */
[----:B------:R-:W-:Y:S04]  /*04b0*/  F2I.U32.TRUNC.NTZ R5, R5 ;  /* 0x0000000500057305 */ /* 0x000fe8000020f000 */
[----:B------:R-:W-:-:S04]  /*04c0*/  IABS R7, R4 ;  /* 0x0000000400077213 */ /* 0x000fc80000000000 */
[----:B------:R-:W2:Y:S01]  /*04d0*/  I2F.RP R0, R7 ;  /* 0x0000000700007306 */ /* 0x000ea20000209400 */
[----:B-1----:R-:W-:Y:S02]  /*04e0*/  USHF.L.U32 UR4, UR5, 0x4, URZ ;  /* 0x0000000405047899 */ /* 0x002fe400080006ff */
[----:B------:R-:W-:-:S05]  /*04f0*/  ULEA UR9, UR5, UR9, 0x18 ;  /* 0x0000000905097291 */ /* 0x000fca000f8ec0ff */
[----:B--2---:R-:W1:Y:S01]  /*0500*/  MUFU.RCP R0, R0 ;  /* 0x0000000000007308 */ /* 0x004e620000001000 */
[----:B------:R-:W-:Y:S02]  /*0510*/  ULOP3.LUT UR4, UR4, 0x30, URZ, 0xc0, !UPT ;  /* 0x0000003004047892 */ /* 0x000fe4000f8ec0ff */
[----:B------:R-:W-:Y:S01]  /*0520*/  UIADD3 UR11, UPT, UPT, UR9, 0x5000, URZ ;  /* 0x00005000090b7890 */ /* 0x000fe2000fffe0ff */
[----:B-1----:R-:W-:Y:S01]  /*0530*/  VIADD R2, R0, 0xffffffe ;  /* 0x0ffffffe00027836 */ /* 0x002fe20000000000 */
[----:B------:R-:W-:-:S03]  /*0540*/  IABS R0, R5 ;  /* 0x0000000500007213 */ /* 0x000fc60000000000 */
[----:B------:R1:W2:Y:S02]  /*0550*/  F2I.FTZ.U32.TRUNC.NTZ R3, R2 ;  /* 0x0000000200037305 */ /* 0x0002a4000021f000 */
[----:B-1----:R-:W-:Y:S02]  /*0560*/  IMAD.MOV.U32 R2, RZ, RZ, RZ ;  /* 0x000000ffff027224 */ /* 0x002fe400078e00ff */
[----:B--2---:R-:W-:-:S04]  /*0570*/  IMAD.MOV R6, RZ, RZ, -R3 ;  /* 0x000000ffff067224 */ /* 0x004fc800078e0a03 */
[----:B------:R-:W-:Y:S01]  /*0580*/  IMAD R9, R6, R7, RZ ;  /* 0x0000000706097224 */ /* 0x000fe200078e02ff */
[----:B------:R-:W-:-:S03]  /*0590*/  IABS R6, R4 ;  /* 0x0000000400067213 */ /* 0x000fc60000000000 */
[----:B------:R-:W-:-:S04]  /*05a0*/  IMAD.HI.U32 R3, R3, R9, R2 ;  /* 0x0000000903037227 */ /* 0x000fc800078e0002 */
[----:B------:R-:W-:Y:S02]  /*05b0*/  IMAD.MOV R2, RZ, RZ, -R6 ;  /* 0x000000ffff027224 */ /* 0x000fe400078e0a06 */
[----:B------:R-:W-:-:S04]  /*05c0*/  IMAD.HI.U32 R3, R3, R0, RZ ;  /* 0x0000000003037227 */ /* 0x000fc800078e00ff */
[----:B------:R-:W-:-:S05]  /*05d0*/  IMAD R0, R3, R2, R0 ;  /* 0x0000000203007224 */ /* 0x000fca00078e0200 */
[----:B------:R-:W-:-:S13]  /*05e0*/  ISETP.GT.U32.AND P1, PT, R7, R0, PT ;  /* 0x000000000700720c */ /* 0x000fda0003f24070 */
[----:B------:R-:W-:Y:S02]  /*05f0*/  @!P1 IMAD.IADD R0, R0, 0x1, -R7 ;  /* 0x0000000100009824 */ /* 0x000fe400078e0a07 */
[----:B------:R-:W-:Y:S01]  /*0600*/  @!P1 VIADD R3, R3, 0x1 ;  /* 0x0000000103039836 */ /* 0x000fe20000000000 */
[----:B------:R-:W-:Y:S02]  /*0610*/  ISETP.NE.AND P1, PT, R4, RZ, PT ;  /* 0x000000ff0400720c */ /* 0x000fe40003f25270 */
[----:B------:R-:W-:Y:S02]  /*0620*/  ISETP.GE.U32.AND P0, PT, R0, R7, PT ;  /* 0x000000070000720c */ /* 0x000fe40003f06070 */
[----:B------:R-:W-:-:S04]  /*0630*/  LOP3.LUT R0, R5, R4, RZ, 0x3c, !PT ;  /* 0x0000000405007212 */ /* 0x000fc800078e3cff */
[----:B------:R-:W-:Y:S01]  /*0640*/  ISETP.GE.AND P2, PT, R0, RZ, PT ;  /* 0x000000ff0000720c */ /* 0x000fe20003f46270 */
[----:B------:R-:W-:-:S06]  /*0650*/  VIADD R0, R14, 0x3f ;  /* 0x0000003f0e007836 */ /* 0x000fcc0000000000 */
[----:B------:R-:W-:-:S04]  /*0660*/  @P0 VIADD R3, R3, 0x1 ;  /* 0x0000000103030836 */ /* 0x000fc80000000000 */
[----:B------:R-:W-:Y:S01]  /*0670*/  IMAD.MOV.U32 R2, RZ, RZ, R3 ;  /* 0x000000ffff027224 */ /* 0x000fe200078e0003 */
[----:B------:R-:W-:-:S03]  /*0680*/  SHF.R.S32.HI R3, RZ, 0x1f, R0 ;  /* 0x0000001fff037819 */ /* 0x000fc60000011400 */
[----:B------:R-:W-:Y:S01]  /*0690*/  @!P2 IMAD.MOV R2, RZ, RZ, -R2 ;  /* 0x000000ffff02a224 */ /* 0x000fe200078e0a02 */
[----:B------:R-:W-:Y:S02]  /*06a0*/  @!P1 LOP3.LUT R2, RZ, R4, RZ, 0x33, !PT ;  /* 0x00000004ff029212 */ /* 0x000fe400078e33ff */
[----:B------:R-:W-:-:S03]  /*06b0*/  LEA.HI R3, R3, R0, RZ, 0x6 ;  /* 0x0000000003037211 */ /* 0x000fc600078f30ff */
[----:B------:R-:W-:Y:S02]  /*06c0*/  IMAD.SHL.U32 R8, R2, 0x8, RZ ;  /* 0x0000000802087824 */ /* 0x000fe400078e00ff */
[----:B------:R-:W-:-:S03]  /*06d0*/  IMAD.MOV R2, RZ, RZ, -R2 ;  /* 0x000000ffff027224 */ /* 0x000fc600078e0a02 */
[----:B------:R-:W-:Y:S01]  /*06e0*/  LEA.HI.SX32 R3, R3, -R8, 0x1a ;  /* 0x8000000803037211 */ /* 0x000fe200078fd2ff */
[----:B------:R-:W-:Y:S02]  /*06f0*/  IMAD R10, R4, R2, R5 ;  /* 0x00000002040a7224 */ /* 0x000fe400078e0205 */
[----:B------:R-:W-:Y:S01]  /*0700*/  IMAD.MOV.U32 R2, RZ, RZ, RZ ;  /* 0x000000ffff027224 */ /* 0x000fe200078e00ff */
[----:B------:R-:W-:Y:S02]  /*0710*/  VIMNMX R9, PT, PT, R3, 0x8, PT ;  /* 0x0000000803097848 */ /* 0x000fe40003fe0100 */
[----:B------:R-:W-:Y:S02]  /*0720*/  IABS R4, R10 ;  /* 0x0000000a00047213 */ /* 0x000fe40000000000 */
[----:B------:R-:W-:-:S04]  /*0730*/  IABS R7, R9 ;  /* 0x0000000900077213 */ /* 0x000fc80000000000 */
[----:B------:R-:W1:Y:S08]  /*0740*/  I2F.RP R0, R7 ;  /* 0x0000000700007306 */ /* 0x000e700000209400 */
[----:B-1----:R-:W1:Y:S02]  /*0750*/  MUFU.RCP R0, R0 ;  /* 0x0000000000007308 */ /* 0x002e640000001000 */
[----:B-1----:R-:W-:-:S06]  /*0760*/  VIADD R3, R0, 0xffffffe ;  /* 0x0ffffffe00037836 */ /* 0x002fcc0000000000 */
[----:B------:R-:W1:Y:S02]  /*0770*/  F2I.FTZ.U32.TRUNC.NTZ R3, R3 ;  /* 0x0000000300037305 */ /* 0x000e64000021f000 */
[----:B-1----:R-:W-:-:S04]  /*0780*/  IMAD.MOV R6, RZ, RZ, -R3 ;  /* 0x000000ffff067224 */ /* 0x002fc800078e0a03 */
[----:B------:R-:W-:Y:S01]  /*0790*/  IMAD R5, R6, R7, RZ ;  /* 0x0000000706057224 */ /* 0x000fe200078e02ff */
[----:B------:R-:W-:-:S03]  /*07a0*/  IABS R6, R9 ;  /* 0x0000000900067213 */ /* 0x000fc60000000000 */
[----:B------:R-:W-:-:S04]  /*07b0*/  IMAD.HI.U32 R2, R3, R5, R2 ;  /* 0x0000000503027227 */ /* 0x000fc800078e0002 */
[----:B------:R-:W-:Y:S02]  /*07c0*/  IMAD.MOV.U32 R3, RZ, RZ, R4 ;  /* 0x000000ffff037224 */ /* 0x000fe400078e0004 */
[----:B------:R-:W-:Y:S02]  /*07d0*/  IMAD.MOV R0, RZ, RZ, -R6 ;  /* 0x000000ffff007224 */ /* 0x000fe400078e0a06 */
[----:B------:R-:W-:Y:S01]  /*07e0*/  IMAD.HI.U32 R2, R2, R3, RZ ;  /* 0x0000000302027227 */ /* 0x000fe200078e00ff */
[----:B------:R-:W1:Y:S03]  /*07f0*/  I2F.RP R6, R16 ;  /* 0x0000001000067306 */ /* 0x000e660000209400 */
[----:B------:R-:W-:-:S05]  /*0800*/  IMAD R0, R2, R0, R3 ;  /* 0x0000000002007224 */ /* 0x000fca00078e0203 */
[----:B------:R-:W-:Y:S01]  /*0810*/  ISETP.GT.U32.AND P1, PT, R7, R0, PT ;  /* 0x000000000700720c */ /* 0x000fe20003f24070 */
[----:B------:R-:W2:Y:S08]  /*0820*/  I2F.RP R3, R17 ;  /* 0x0000001100037306 */ /* 0x000eb00000209400 */
[----:B-1----:R-:W1:Y:S04]  /*0830*/  MUFU.RCP R6, R6 ;  /* 0x0000000600067308 */ /* 0x002e680000001000 */
[----:B------:R-:W-:-:S02]  /*0840*/  @!P1 IMAD.IADD R0, R0, 0x1, -R7 ;  /* 0x0000000100009824 */ /* 0x000fc400078e0a07 */
[----:B------:R-:W-:Y:S01]  /*0850*/  @!P1 VIADD R2, R2, 0x1 ;  /* 0x0000000102029836 */ /* 0x000fe20000000000 */
[----:B------:R-:W-:Y:S01]  /*0860*/  ISETP.NE.AND P1, PT, R9, RZ, PT ;  /* 0x000000ff0900720c */ /* 0x000fe20003f25270 */
[----:B--2---:R-:W2:Y:S01]  /*0870*/  MUFU.RCP R3, R3 ;  /* 0x0000000300037308 */ /* 0x004ea20000001000 */
[----:B------:R-:W-:Y:S02]  /*0880*/  ISETP.GE.U32.AND P0, PT, R0, R7, PT ;  /* 0x000000070000720c */ /* 0x000fe40003f06070 */
[----:B------:R-:W-:-:S04]  /*0890*/  LOP3.LUT R0, R10, R9, RZ, 0x3c, !PT ;  /* 0x000000090a007212 */ /* 0x000fc800078e3cff */
[----:B------:R-:W-:Y:S01]  /*08a0*/  ISETP.GE.AND P2, PT, R0, RZ, PT ;  /* 0x000000ff0000720c */ /* 0x000fe20003f46270 */
[----:B-1----:R-:W-:-:S04]  /*08b0*/  VIADD R4, R6, 0xffffffe ;  /* 0x0ffffffe06047836 */ /* 0x002fc80000000000 */
[----:B------:R1:W3:Y:S02]  /*08c0*/  F2I.FTZ.U32.TRUNC.NTZ R5, R4 ;  /* 0x0000000400057305 */ /* 0x0002e4000021f000 */
[----:B------:R-:W-:-:S04]  /*08d0*/  @P0 VIADD R2, R2, 0x1 ;  /* 0x0000000102020836 */ /* 0x000fc80000000000 */
[----:B------:R-:W-:Y:S02]  /*08e0*/  IMAD.MOV.U32 R0, RZ, RZ, R2 ;  /* 0x000000ffff007224 */ /* 0x000fe400078e0002 */
[----:B--2---:R-:W-:Y:S02]  /*08f0*/  VIADD R2, R3, 0xffffffe ;  /* 0x0ffffffe03027836 */ /* 0x004fe40000000000 */
[----:B------:R-:W-:Y:S01]  /*0900*/  @!P2 IMAD.MOV R0, RZ, RZ, -R0 ;  /* 0x000000ffff00a224 */ /* 0x000fe200078e0a00 */
[----:B------:R-:W-:Y:S01]  /*0910*/  @!P1 LOP3.LUT R0, RZ, R9, RZ, 0x33, !PT ;  /* 0x00000009ff009212 */ /* 0x000fe200078e33ff */
[----:B------:R-:W2:Y:S01]  /*0920*/  F2I.FTZ.U32.TRUNC.NTZ R3, R2 ;  /* 0x0000000200037305 */ /* 0x000ea2000021f000 */
[----:B-1----:R-:W-:Y:S02]  /*0930*/  IMAD.MOV.U32 R4, RZ, RZ, RZ ;  /* 0x000000ffff047224 */ /* 0x002fe400078e00ff */
[----:B------:R-:W-:Y:S01]  /*0940*/  LEA R74, R0, UR4, 0x6 ;  /* 0x00000004004a7c11 */ /* 0x000fe2000f8e30ff */
[----:B---3--:R-:W-:-:S02]  /*0950*/  IMAD.MOV R7, RZ, RZ, -R5 ;  /* 0x000000ffff077224 */ /* 0x008fc400078e0a05 */
[----:B------:R-:W-:Y:S01]  /*0960*/  IMAD.MOV R0, RZ, RZ, -R0 ;  /* 0x000000ffff007224 */ /* 0x000fe200078e0a00 */
[----:B------:R-:W-:Y:S01]  /*0970*/  LOP3.LUT R74, R74, R77, RZ, 0xfc, !PT ;  /* 0x0000004d4a4a7212 */ /* 0x000fe200078efcff */
[----:B------:R-:W-:Y:S02]  /*0980*/  IMAD R7, R7, R16, RZ ;  /* 0x0000001007077224 */ /* 0x000fe400078e02ff */
[----:B------:R-:W-:Y:S01]  /*0990*/  IMAD R0, R9, R0, R10 ;  /* 0x0000000009007224 */ /* 0x000fe200078e020a */
[----:B------:R-:W-:Y:S01]  /*09a0*/  IABS R6, R74 ;  /* 0x0000004a00067213 */ /* 0x000fe20000000000 */
[----:B------:R-:W-:Y:S01]  /*09b0*/  IMAD.HI.U32 R5, R5, R7, R4 ;  /* 0x0000000705057227 */ /* 0x000fe200078e0004 */
[C---:B------:R-:W-:Y:S02]  /*09c0*/  LOP3.LUT R140, R74.reuse, 0x2, RZ, 0xfc, !PT ;  /* 0x000000024a8c7812 */ /* 0x040fe400078efcff */
[C---:B------:R-:W-:Y:S01]  /*09d0*/  LOP3.LUT R139, R74.reuse, 0x4, RZ, 0xfc, !PT ;  /* 0x000000044a8b7812 */ /* 0x040fe200078efcff */
[----:B--2---:R-:W-:Y:S01]  /*09e0*/  IMAD.MOV R11, RZ, RZ, -R3 ;  /* 0x000000ffff0b7224 */ /* 0x004fe200078e0a03 */
[C---:B------:R-:W-:Y:S01]  /*09f0*/  LOP3.LUT R138, R74.reuse, 0x6, RZ, 0xfc, !PT ;  /* 0x000000064a8a7812 */ /* 0x040fe200078efcff */
[----:B------:R-:W-:Y:S01]  /*0a00*/  IMAD.HI.U32 R2, R5, R6, RZ ;  /* 0x0000000605027227 */ /* 0x000fe200078e00ff */
[----:B------:R-:W-:-:S02]  /*0a10*/  LOP3.LUT R137, R74, 0x8, RZ, 0xfc, !PT ;  /* 0x000000084a897812 */ /* 0x000fc400078efcff */
[----:B------:R-:W-:Y:S01]  /*0a20*/  IABS R13, R138 ;  /* 0x0000008a000d7213 */ /* 0x000fe20000000000 */
[----:B------:R-:W-:Y:S01]  /*0a30*/  IMAD.MOV.U32 R4, RZ, RZ, R11 ;  /* 0x000000ffff047224 */ /* 0x000fe200078e000b */
[----:B------:R-:W-:Y:S01]  /*0a40*/  IABS R11, R139 ;  /* 0x0000008b000b7213 */ /* 0x000fe20000000000 */
[----:B------:R-:W-:Y:S01]  /*0a50*/  IMAD.MOV R9, RZ, RZ, -R2 ;  /* 0x000000ffff097224 */ /* 0x000fe200078e0a02 */
[----:B------:R-:W-:Y:S01]  /*0a60*/  IABS R19, R137 ;  /* 0x0000008900137213 */ /* 0x000fe20000000000 */
[----:B------:R-:W-:Y:S01]  /*0a70*/  IMAD R7, R4, R17, RZ ;  /* 0x0000001104077224 */ /* 0x000fe200078e02ff */
[C---:B------:R-:W-:Y:S01]  /*0a80*/  LOP3.LUT R136, R74.reuse, 0xa, RZ, 0xfc, !PT ;  /* 0x0000000a4a887812 */ /* 0x040fe200078efcff */
[----:B------:R-:W-:Y:S01]  /*0a90*/  IMAD.MOV.U32 R2, RZ, RZ, RZ ;  /* 0x000000ffff027224 */ /* 0x000fe200078e00ff */
[----:B------:R-:W-:Y:S01]  /*0aa0*/  LOP3.LUT R135, R74, 0xc, RZ, 0xfc, !PT ;  /* 0x0000000c4a877812 */ /* 0x000fe200078efcff */
[----:B------:R-:W-:Y:S01]  /*0ab0*/  IMAD R6, R16, R9, R6 ;  /* 0x0000000910067224 */ /* 0x000fe200078e0206 */
[----:B------:R-:W-:Y:S01]  /*0ac0*/  IABS R9, R140 ;  /* 0x0000008c00097213 */ /* 0x000fe20000000000 */
[----:B------:R-:W-:Y:S01]  /*0ad0*/  IMAD.HI.U32 R2, R3, R7, R2 ;  /* 0x0000000703027227 */ /* 0x000fe200078e0002 */
[----:B------:R-:W-:-:S02]  /*0ae0*/  LOP3.LUT R134, R74, 0xe, RZ, 0xfc, !PT ;  /* 0x0000000e4a867812 */ /* 0x000fc400078efcff */
[----:B------:R-:W-:Y:S01]  /*0af0*/  ISETP.GT.U32.AND P1, PT, R16, R6, PT ;  /* 0x000000061000720c */ /* 0x000fe20003f24070 */
[----:B------:R-:W-:Y:S02]  /*0b00*/  IMAD.IADD R3, R8, 0x1, R0 ;  /* 0x0000000108037824 */ /* 0x000fe400078e0200 */
[----:B------:R-:W-:-:S04]  /*0b10*/  IMAD.HI.U32 R4, R5, R11, RZ ;  /* 0x0000000b05047227 */ /* 0x000fc800078e00ff */
[----:B------:R-:W-:Y:S02]  /*0b20*/  IMAD R0, R3, 0x40, R34 ;  /* 0x0000004003007824 */ /* 0x000fe400078e0222 */
[----:B------:R-:W-:-:S03]  /*0b30*/  IMAD.HI.U32 R3, R5, R9, RZ ;  /* 0x0000000905037227 */ /* 0x000fc600078e00ff */
[----:B------:R-:W-:Y:S01]  /*0b40*/  IABS R8, R0 ;  /* 0x0000000000087213 */ /* 0x000fe20000000000 */
[----:B------:R-:W-:Y:S02]  /*0b50*/  IMAD.MOV R10, RZ, RZ, -R3 ;  /* 0x000000ffff0a7224 */ /* 0x000fe400078e0a03 */
[----:B------:R-:W-:Y:S02]  /*0b60*/  IMAD.MOV R12, RZ, RZ, -R4 ;  /* 0x000000ffff0c7224 */ /* 0x000fe400078e0a04 */
[----:B------:R-:W-:-:S04]  /*0b70*/  IMAD.HI.U32 R2, R2, R8, RZ ;  /* 0x0000000802027227 */ /* 0x000fc800078e00ff */
[----:B------:R-:W-:Y:S02]  /*0b80*/  IMAD.MOV R3, RZ, RZ, -R2 ;  /* 0x000000ffff037224 */ /* 0x000fe400078e0a02 */
[----:B------:R-:W-:-:S04]  /*0b90*/  IMAD.HI.U32 R7, R5, R13, RZ ;  /* 0x0000000d05077227 */ /* 0x000fc800078e00ff */
[----:B------:R-:W-:Y:S02]  /*0ba0*/  IMAD R4, R17, R3, R8 ;  /* 0x0000000311047224 */ /* 0x000fe400078e0208 */
[----:B------:R-:W-:-:S03]  /*0bb0*/  IMAD.HI.U32 R2, R5, R19, RZ ;  /* 0x0000001305027227 */ /* 0x000fc600078e00ff */
[----:B------:R-:W-:Y:S01]  /*0bc0*/  ISETP.GT.U32.AND P0, PT, R17, R4, PT ;  /* 0x000000041100720c */ /* 0x000fe20003f04070 */
[----:B------:R-:W-:Y:S02]  /*0bd0*/  IMAD.MOV R18, RZ, RZ, -R7 ;  /* 0x000000ffff127224 */ /* 0x000fe400078e0a07 */
[C---:B------:R-:W-:Y:S01]  /*0be0*/  IMAD R8, R16.reuse, R12, R11 ;  /* 0x0000000c10087224 */ /* 0x040fe200078e020b */
[----:B------:R-:W-:Y:S01]  /*0bf0*/  IABS R11, R136 ;  /* 0x00000088000b7213 */ /* 0x000fe20000000000 */
[C---:B------:R-:W-:Y:S01]  /*0c00*/  IMAD R7, R16.reuse, R10, R9 ;  /* 0x0000000a10077224 */ /* 0x040fe200078e0209 */
[----:B------:R-:W-:Y:S01]  /*0c10*/  IABS R12, R135 ;  /* 0x00000087000c7213 */ /* 0x000fe20000000000 */
[----:B------:R-:W-:Y:S01]  /*0c20*/  IMAD.MOV R2, RZ, RZ, -R2 ;  /* 0x000000ffff027224 */ /* 0x000fe200078e0a02 */
[C---:B------:R-:W-:Y:S01]  /*0c30*/  ISETP.GT.U32.AND P5, PT, R16.reuse, R8, PT ;  /* 0x000000081000720c */ /* 0x040fe20003fa4070 */
[C---:B------:R-:W-:Y:S01]  /*0c40*/  IMAD R9, R16.reuse, R18, R13 ;  /* 0x0000001210097224 */ /* 0x040fe200078e020d */
[C---:B------:R-:W-:Y:S01]  /*0c50*/  ISETP.GT.U32.AND P3, PT, R16.reuse, R7, PT ;  /* 0x000000071000720c */ /* 0x040fe20003f64070 */
[----:B------:R-:W-:Y:S01]  /*0c60*/  IMAD R10, R16, R2, R19 ;  /* 0x00000002100a7224 */ /* 0x000fe200078e0213 */
[----:B------:R-:W-:Y:S01]  /*0c70*/  IABS R13, R134 ;  /* 0x00000086000d7213 */ /* 0x000fe20000000000 */
[----:B------:R-:W-:Y:S01]  /*0c80*/  @!P0 IMAD.IADD R4, R4, 0x1, -R17 ;  /* 0x0000000104048824 */ /* 0x000fe200078e0a11 */
[C---:B------:R-:W-:Y:S01]  /*0c90*/  ISETP.GT.U32.AND P2, PT, R16.reuse, R9, PT ;  /* 0x000000091000720c */ /* 0x040fe20003f44070 */
[----:B------:R-:W-:Y:S01]  /*0ca0*/  IMAD.HI.U32 R2, R5, R11, RZ ;  /* 0x0000000b05027227 */ /* 0x000fe200078e00ff */
[----:B------:R-:W-:Y:S01]  /*0cb0*/  ISETP.GT.U32.AND P4, PT, R16, R10, PT ;  /* 0x0000000a1000720c */ /* 0x000fe20003f84070 */
[----:B------:R-:W1:Y:S01]  /*0cc0*/  LDS R18, [UR9] ;  /* 0x00000009ff127984 */ /* 0x000e620008000800 */
[----:B------:R-:W-:Y:S01]  /*0cd0*/  ISETP.GT.U32.AND P0, PT, R17, R4, PT ;  /* 0x000000041100720c */ /* 0x000fe20003f04070 */
[----:B------:R-:W-:-:S04]  /*0ce0*/  IMAD.HI.U32 R3, R5, R12, RZ ;  /* 0x0000000c05037227 */ /* 0x000fc800078e00ff */
[----:B------:R-:W-:Y:S02]  /*0cf0*/  IMAD.MOV R2, RZ, RZ, -R2 ;  /* 0x000000ffff027224 */ /* 0x000fe400078e0a02 */
[----:B------:R-:W-:Y:S02]  /*0d00*/  IMAD.MOV R3, RZ, RZ, -R3 ;  /* 0x000000ffff037224 */ /* 0x000fe400078e0a03 */
[----:B------:R-:W-:Y:S02]  /*0d10*/  IMAD R11, R16, R2, R11 ;  /* 0x00000002100b7224 */ /* 0x000fe400078e020b */
[----:B------:R-:W-:-:S04]  /*0d20*/  IMAD.HI.U32 R5, R5, R13, RZ ;  /* 0x0000000d05057227 */ /* 0x000fc800078e00ff */
[----:B------:R-:W-:Y:S02]  /*0d30*/  IMAD R12, R16, R3, R12 ;  /* 0x00000003100c7224 */ /* 0x000fe400078e020c */
[----:B------:R-:W-:Y:S01]  /*0d40*/  @!P0 IMAD.IADD R4, R4, 0x1, -R17 ;  /* 0x0000000104048824 */ /* 0x000fe200078e0a11 */
[----:B------:R-:W-:Y:S01]  /*0d50*/  ISETP.GT.U32.AND P0, PT, R16, R11, PT ;  /* 0x0000000b1000720c */ /* 0x000fe20003f04070 */
[----:B------:R-:W-:Y:S01]  /*0d60*/  IMAD.MOV R5, RZ, RZ, -R5 ;  /* 0x000000ffff057224 */ /* 0x000fe200078e0a05 */
[----:B------:R-:W2:Y:S01]  /*0d70*/  LDC.64 R2, c[0x0][0x3a0] ;  /* 0x0000e800ff027b82 */ /* 0x000ea20000000a00 */
[--C-:B------:R-:W-:Y:S01]  /*0d80*/  @!P1 IMAD.IADD R6, R6, 0x1, -R16.reuse ;  /* 0x0000000106069824 */ /* 0x100fe200078e0a10 */
[C---:B------:R-:W-:Y:S01]  /*0d90*/  ISETP.GT.U32.AND P1, PT, R16.reuse, R12, PT ;  /* 0x0000000c1000720c */ /* 0x040fe20003f24070 */
[----:B------:R-:W-:Y:S02]  /*0da0*/  @!P3 IMAD.IADD R7, R7, 0x1, -R16 ;  /* 0x000000010707b824 */ /* 0x000fe400078e0a10 */
[----:B------:R-:W-:-:S02]  /*0db0*/  IMAD R13, R16, R5, R13 ;  /* 0x00000005100d7224 */ /* 0x000fc400078e020d */
[--C-:B------:R-:W-:Y:S01]  /*0dc0*/  @!P2 IMAD.IADD R9, R9, 0x1, -R16.reuse ;  /* 0x000000010909a824 */ /* 0x100fe200078e0a10 */
[----:B------:R-:W-:Y:S01]  /*0dd0*/  ISETP.GT.U32.AND P2, PT, R16, R7, PT ;  /* 0x000000071000720c */ /* 0x000fe20003f44070 */
[--C-:B------:R-:W-:Y:S01]  /*0de0*/  @!P5 IMAD.IADD R8, R8, 0x1, -R16.reuse ;  /* 0x000000010808d824 */ /* 0x100fe200078e0a10 */
[----:B------:R-:W-:Y:S01]  /*0df0*/  ISETP.GT.U32.AND P3, PT, R16, R13, PT ;  /* 0x0000000d1000720c */ /* 0x000fe20003f64070 */
[--C-:B------:R-:W-:Y:S01]  /*0e00*/  @!P4 IMAD.IADD R10, R10, 0x1, -R16.reuse ;  /* 0x000000010a0ac824 */ /* 0x100fe200078e0a10 */
[C---:B------:R-:W-:Y:S01]  /*0e10*/  ISETP.GT.U32.AND P5, PT, R16.reuse, R6, PT ;  /* 0x000000061000720c */ /* 0x040fe20003fa4070 */
[--C-:B------:R-:W-:Y:S01]  /*0e20*/  @!P0 IMAD.IADD R11, R11, 0x1, -R16.reuse ;  /* 0x000000010b0b8824 */ /* 0x100fe200078e0a10 */
[----:B------:R-:W-:Y:S01]  /*0e30*/  ISETP.GT.U32.AND P4, PT, R16, R8, PT ;  /* 0x000000081000720c */ /* 0x000fe20003f84070 */
[----:B------:R-:W-:Y:S01]  /*0e40*/  @!P1 IMAD.IADD R12, R12, 0x1, -R16 ;  /* 0x000000010c0c9824 */ /* 0x000fe200078e0a10 */
[----:B------:R-:W-:Y:S01]  /*0e50*/  ISETP.GT.U32.AND P0, PT, R16, R9, PT ;  /* 0x000000091000720c */ /* 0x000fe20003f04070 */
[----:B------:R-:W-:Y:S01]  /*0e60*/  IMAD.SHL.U32 R5, R50, 0x200000, RZ ;  /* 0x0020000032057824 */ /* 0x000fe200078e00ff */
[----:B------:R-:W-:-:S02]  /*0e70*/  ISETP.GT.U32.AND P1, PT, R16, R11, PT ;  /* 0x0000000b1000720c */ /* 0x000fc40003f24070 */
[----:B-1----:R-:W-:Y:S01]  /*0e80*/  R2UR UR8, R18 ;  /* 0x00000000120872ca */ /* 0x002fe200000e0000 */
[--C-:B------:R-:W-:Y:S01]  /*0e90*/  @!P2 IMAD.IADD R7, R7, 0x1, -R16.reuse ;  /* 0x000000010707a824 */ /* 0x100fe200078e0a10 */
[C---:B------:R-:W-:Y:S01]  /*0ea0*/  ISETP.GT.U32.AND P2, PT, R16.reuse, R12, PT ;  /* 0x0000000c1000720c */ /* 0x040fe20003f44070 */
[--C-:B------:R-:W-:Y:S01]  /*0eb0*/  @!P3 IMAD.IADD R13, R13, 0x1, -R16.reuse ;  /* 0x000000010d0db824 */ /* 0x100fe200078e0a10 */
[----:B------:R-:W-:Y:S01]  /*0ec0*/  ISETP.GT.U32.AND P3, PT, R16, R10, PT ;  /* 0x0000000a1000720c */ /* 0x000fe20003f64070 */
[--C-:B------:R-:W-:Y:S01]  /*0ed0*/  @!P5 IMAD.IADD R6, R6, 0x1, -R16.reuse ;  /* 0x000000010606d824 */ /* 0x100fe200078e0a10 */
[----:B------:R-:W-:Y:S01]  /*0ee0*/  LOP3.LUT R5, R5, 0x600000, RZ, 0xc0, !PT ;  /* 0x0060000005057812 */ /* 0x000fe200078ec0ff */
[--C-:B------:R-:W-:Y:S01]  /*0ef0*/  @!P4 IMAD.IADD R8, R8, 0x1, -R16.reuse ;  /* 0x000000010808c824 */ /* 0x100fe200078e0a10 */
[----:B------:R-:W-:Y:S01]  /*0f00*/  ISETP.GE.AND P4, PT, R0, RZ, PT ;  /* 0x000000ff0000720c */ /* 0x000fe20003f86270 */
[--C-:B------:R-:W-:Y:S01]  /*0f10*/  @!P0 IMAD.IADD R9, R9, 0x1, -R16.reuse ;  /* 0x0000000109098824 */ /* 0x100fe200078e0a10 */
[----:B------:R-:W-:Y:S01]  /*0f20*/  ISETP.GT.U32.AND P5, PT, R16, R13, PT ;  /* 0x0000000d1000720c */ /* 0x000fe20003fa4070 */
[----:B------:R-:W-:Y:S01]  /*0f30*/  IMAD.MOV.U32 R38, RZ, RZ, R7 ;  /* 0x000000ffff267224 */ /* 0x000fe200078e0007 */
[----:B------:R-:W-:Y:S01]  /*0f40*/  ISETP.NE.AND P0, PT, R14, RZ, PT ;  /* 0x000000ff0e00720c */ /* 0x000fe20003f05270 */
[----:B--2---:R-:W-:Y:S01]  /*0f50*/  VIADD R75, R2, 0x3f ;  /* 0x0000003f024b7836 */ /* 0x004fe20000000000 */
[----:B------:R-:W-:Y:S01]  /*0f60*/  R2UR UR10, R5 ;  /* 0x00000000050a72ca */ /* 0x000fe200000e0000 */
[--C-:B------:R-:W-:Y:S01]  /*0f70*/  @!P2 IMAD.IADD R12, R12, 0x1, -R16.reuse ;  /* 0x000000010c0ca824 */ /* 0x100fe200078e0a10 */
[----:B------:R-:W-:Y:S01]  /*0f80*/  ISETP.GE.AND P2, PT, R140, RZ, PT ;  /* 0x000000ff8c00720c */ /* 0x000fe20003f46270 */
[--C-:B------:R-:W-:Y:S01]  /*0f90*/  @!P3 IMAD.IADD R10, R10, 0x1, -R16.reuse ;  /* 0x000000010a0ab824 */ /* 0x100fe200078e0a10 */
[----:B------:R-:W-:Y:S01]  /*0fa0*/  ISETP.GE.AND P3, PT, R74, RZ, PT ;  /* 0x000000ff4a00720c */ /* 0x000fe20003f66270 */
[----:B------:R-:W-:Y:S01]  /*0fb0*/  @!P1 IMAD.IADD R11, R11, 0x1, -R16 ;  /* 0x000000010b0b9824 */ /* 0x000fe200078e0a10 */
[----:B------:R-:W-:Y:S01]  /*0fc0*/  LOP3.LUT R5, R77, 0x8, RZ, 0xfc, !PT ;  /* 0x000000084d057812 */ /* 0x000fe200078efcff */
[----:B------:R-:W-:Y:S01]  /*0fd0*/  @!P4 IMAD.MOV R4, RZ, RZ, -R4 ;  /* 0x000000ffff04c224 */ /* 0x000fe200078e0a04 */
[----:B------:R-:W-:Y:S01]  /*0fe0*/  ISETP.GT.AND P1, PT, R75, 0x3f, PT ;  /* 0x0000003f4b00780c */ /* 0x000fe20003f24270 */
[----:B------:R-:W-:Y:S01]  /*0ff0*/  @!P5 IMAD.IADD R13, R13, 0x1, -R16 ;  /* 0x000000010d0dd824 */ /* 0x000fe200078e0a10 */
[----:B------:R-:W-:Y:S01]  /*1000*/  ISETP.GE.AND P5, PT, R139, RZ, PT ;  /* 0x000000ff8b00720c */ /* 0x000fe20003fa6270 */
[----:B------:R-:W-:Y:S01]  /*1010*/  IMAD.MOV.U32 R46, RZ, RZ, R9 ;  /* 0x000000ffff2e7224 */ /* 0x000fe200078e0009 */
[----:B------:R-:W-:Y:S01]  /*1020*/  @!P0 LOP3.LUT R4, RZ, R14, RZ, 0x33, !PT ;  /* 0x0000000eff048212 */ /* 0x000fe200078e33ff */
[----:B------:R-:W-:Y:S01]  /*1030*/  IMAD.MOV.U32 R44, RZ, RZ, R11 ;  /* 0x000000ffff2c7224 */ /* 0x000fe200078e000b */
[----:B------:R-:W-:Y:S01]  /*1040*/  ISETP.GE.AND P0, PT, R138, RZ, PT ;  /* 0x000000ff8a00720c */ /* 0x000fe20003f06270 */
[----:B------:R-:W-:Y:S01]  /*1050*/  @!P2 IMAD.MOV R38, RZ, RZ, -R38 ;  /* 0x000000ffff26a224 */ /* 0x000fe200078e0a26 */
[----:B------:R-:W-:Y:S01]  /*1060*/  ISETP.GE.AND P2, PT, R136, RZ, PT ;  /* 0x000000ff8800720c */ /* 0x000fe20003f46270 */
[----:B------:R-:W-:Y:S01]  /*1070*/  @!P3 IMAD.MOV R6, RZ, RZ, -R6 ;  /* 0x000000ffff06b224 */ /* 0x000fe200078e0a06 */
[----:B------:R-:W-:Y:S01]  /*1080*/  ISETP.GE.AND P3, PT, R137, RZ, PT ;  /* 0x000000ff8900720c */ /* 0x000fe20003f66270 */
[----:B------:R-:W-:Y:S01]  /*1090*/  UIADD3 UR10, UPT, UPT, UR8, UR10, URZ ;  /* 0x0000000a080a7290 */ /* 0x000fe2000fffe0ff */
[----:B------:R-:W-:Y:S01]  /*10a0*/  ISETP.LT.AND P4, PT, R5, R2, P1 ;  /* 0x000000020500720c */ /* 0x000fe20000f81270 */
[----:B------:R-:W-:Y:S01]  /*10b0*/  IMAD R73, R4, R3, RZ ;  /* 0x0000000304497224 */ /* 0x000fe200078e02ff */
[----:B------:R-:W-:Y:S01]  /*10c0*/  LOP3.LUT R5, R77, 0x10, RZ, 0xfc, !PT ;  /* 0x000000104d057812 */ /* 0x000fe200078efcff */
[----:B------:R-:W-:Y:S01]  /*10d0*/  @!P5 IMAD.MOV R8, RZ, RZ, -R8 ;  /* 0x000000ffff08d224 */ /* 0x000fe200078e0a08 */
[----:B------:R-:W-:Y:S01]  /*10e0*/  BAR.SYNC.DEFER_BLOCKING 0x0 ;  /* 0x0000000000007b1d */ /* 0x000fe20000010000 */
[----:B------:R-:W-:-:S02]  /*10f0*/  ISETP.GE.AND P5, PT, R134, RZ, PT ;  /* 0x000000ff8600720c */ /* 0x000fc40003fa6270 */
[----:B------:R-:W-:Y:S01]  /*1100*/  @!P0 IMAD.MOV R46, RZ, RZ, -R46 ;  /* 0x000000ffff2e8224 */ /* 0x000fe200078e0a2e */
[----:B------:R-:W-:Y:S01]  /*1110*/  ISETP.GE.AND P0, PT, R135, RZ, PT ;  /* 0x000000ff8700720c */ /* 0x000fe20003f06270 */
[----:B------:R-:W-:Y:S01]  /*1120*/  @!P2 IMAD.MOV R44, RZ, RZ, -R44 ;  /* 0x000000ffff2ca224 */ /* 0x000fe200078e0a2c */
[----:B------:R-:W-:Y:S01]  /*1130*/  LOP3.LUT R7, R77, 0xa, RZ, 0xfc, !PT ;  /* 0x0000000a4d077812 */ /* 0x000fe200078efcff */
[----:B------:R-:W-:Y:S01]  /*1140*/  @!P3 IMAD.MOV R10, RZ, RZ, -R10 ;  /* 0x000000ffff0ab224 */ /* 0x000fe200078e0a0a */
[----:B------:R-:W-:Y:S01]  /*1150*/  ISETP.LT.AND P2, PT, R5, R2, P1 ;  /* 0x000000020500720c */ /* 0x000fe20000f41270 */
[----:B------:R-:W-:Y:S01]  /*1160*/  IMAD R5, R77, R28, RZ ;  /* 0x0000001c4d057224 */ /* 0x000fe200078e02ff */
[----:B------:R-:W-:Y:S02]  /*1170*/  ISETP.LT.AND P3, PT, R7, R2, P1 ;  /* 0x000000020700720c */ /* 0x000fe40000f61270 */
[----:B------:R-:W-:Y:S01]  /*1180*/  LOP3.LUT R11, RZ, R15, RZ, 0x33, !PT ;  /* 0x0000000fff0b7212 */ /* 0x000fe200078e33ff */
[----:B------:R-:W-:-:S02]  /*1190*/  IMAD R7, R28, 0x2, R5 ;  /* 0x000000021c077824 */ /* 0x000fc400078e0205 */
[----:B------:R-:W-:Y:S01]  /*11a0*/  @!P5 IMAD.MOV R13, RZ, RZ, -R13 ;  /* 0x000000ffff0dd224 */ /* 0x000fe200078e0a0d */
[----:B------:R-:W-:Y:S01]  /*11b0*/  ISETP.NE.AND P5, PT, R15, RZ, PT ;  /* 0x000000ff0f00720c */ /* 0x000fe20003fa5270 */
[----:B------:R-:W-:Y:S01]  /*11c0*/  @!P0 IMAD.MOV R12, RZ, RZ, -R12 ;  /* 0x000000ffff0c8224 */ /* 0x000fe200078e0a0c */
[----:B------:R-:W-:Y:S01]  /*11d0*/  LOP3.LUT P0, RZ, R141, 0x7f, RZ, 0xc0, !PT ;  /* 0x0000007f8dff7812 */ /* 0x000fe2000780c0ff */
[C---:B------:R-:W-:Y:S01]  /*11e0*/  IMAD R9, R28.reuse, 0x2, R7 ;  /* 0x000000021c097824 */ /* 0x040fe200078e0207 */
[C---:B------:R-:W-:Y:S02]  /*11f0*/  SEL R36, R11.reuse, R6, !P5 ;  /* 0x000000060b247207 */ /* 0x040fe40006800000 */
[C---:B------:R-:W-:Y:S01]  /*1200*/  SEL R38, R11.reuse, R38, !P5 ;  /* 0x000000260b267207 */ /* 0x040fe20006800000 */
[----:B------:R-:W-:Y:S01]  /*1210*/  IMAD R3, R28, 0x2, R9 ;  /* 0x000000021c037824 */ /* 0x000fe200078e0209 */
[C---:B------:R-:W-:Y:S02]  /*1220*/  SEL R42, R11.reuse, R8, !P5 ;  /* 0x000000080b2a7207 */ /* 0x040fe40006800000 */
[----:B------:R-:W-:-:S02]  /*1230*/  SEL R46, R11, R46, !P5 ;  /* 0x0000002e0b2e7207 */ /* 0x000fc40006800000 */
[C---:B------:R-:W-:Y:S02]  /*1240*/  SEL R40, R11.reuse, R10, !P5 ;  /* 0x0000000a0b287207 */ /* 0x040fe40006800000 */
[C---:B------:R-:W-:Y:S02]  /*1250*/  SEL R44, R11.reuse, R44, !P5 ;  /* 0x0000002c0b2c7207 */ /* 0x040fe40006800000 */
[C---:B------:R-:W-:Y:S02]  /*1260*/  SEL R32, R11.reuse, R12, !P5 ;  /* 0x0000000c0b207207 */ /* 0x040fe40006800000 */
[----:B------:R-:W-:Y:S01]  /*1270*/  SEL R30, R11, R13, !P5 ;  /* 0x0000000d0b1e7207 */ /* 0x000fe20006800000 */
[----:B----4-:R-:W-:Y:S06]  /*1280*/  @P6 BRA `(.L_x_5) ;  /* 0x0000000000186947 */ /* 0x010fec0003800000 */
[----:B------:R-:W-:Y:S01]  /*1290*/  ELECT P5, URZ, PT ;  /* 0x0000000000ff782f */ /* 0x000fe200038a0000 */
[----:B------:R-:W-:Y:S01]  /*12a0*/  IMAD.MOV.U32 R4, RZ, RZ, 0x1 ;  /* 0x00000001ff047424 */ /* 0x000fe200078e00ff */
[----:B------:R-:W-:Y:S01]  /*12b0*/  UMOV UR4, 0x40 ;  /* 0x0000004000047882 */ /* 0x000fe20000000000 */
[----:B------:R-:W-:Y:S01]  /*12c0*/  UVIRTCOUNT.DEALLOC.SMPOOL 0x80 ;  /* 0x000000800000784c */ /* 0x000fe20000000000 */
[----:B------:R-:W-:-:S09]  /*12d0*/  ULEA UR4, UR5, UR4, 0x18 ;  /* 0x0000000405047291 */ /* 0x000fd2000f8ec0ff */
[----:B------:R1:W-:Y:S03]  /*12e0*/  @P5 STS.U8 [UR4], R4 ;  /* 0x00000004ff005988 */ /* 0x0003e60008000004 */
.L_x_5:
[----:B------:R-:W-:Y:S01]  /*12f0*/  STTM.16dp32bit_t0_t15.x8 tmem[UR10], RZ ;  /* 0x000000ff000079ed */ /* 0x000fe2000898000a */
[----:B------:R-:W-:Y:S01]  /*1300*/  STTM.16dp32bit_t16_t31.x8 tmem[UR10+0x8], RZ ;  /* 0x000008ff000079ed */ /* 0x000fe200089a000a */
[----:B------:R-:W2:Y:S02]  /*1310*/  FENCE.VIEW.ASYNC.T ;  /* 0x00000000000073c6 */ /* 0x000ea40000000200 */
[----:B--2---:R-:W-:Y:S01]  /*1320*/  VOTEU.ALL UP0, P0 ;  /* 0x0000000000ff7886 */ /* 0x004fe20000000000 */
[----:B------:R-:W-:Y:S01]  /*1330*/  UMOV UR4, 0x1 ;  /* 0x0000000100047882 */ /* 0x000fe20000000000 */
[----:B------:R-:W-:Y:S01]  /*1340*/  VOTEU.ALL UP1, P0 ;  /* 0x0000000000ff7886 */ /* 0x000fe20000020000 */
[----:B------:R-:W-:Y:S01]  /*1350*/  IMAD.SHL.U32 R72, R73, 0x2, RZ ;  /* 0x0000000249487824 */ /* 0x000fe200078e00ff */
[----:B------:R-:W2:Y:S01]  /*1360*/  LDC.64 R20, c[0x0][0x3a8] ;  /* 0x0000ea00ff147b82 */ /* 0x000ea20000000a00 */
[----:B------:R-:W-:-:S04]  /*1370*/  @!UP0 UIADD3 UR6, UPT, UPT, -UR4, 0x100000, URZ ;  /* 0x0010000004068890 */ /* 0x000fc8000fffe1ff */
[----:B------:R-:W-:Y:S02]  /*1380*/  @!UP0 USHF.L.U32 UR7, UR6, 0xb, URZ ;  /* 0x0000000b06078899 */ /* 0x000fe400080006ff */
[----:B------:R-:W-:Y:S01]  /*1390*/  @!UP0 USHF.L.U32 UR6, UR6, 0x1, URZ ;  /* 0x0000000106068899 */ /* 0x000fe200080006ff */
[----:B------:R-:W-:Y:S01]  /*13a0*/  BAR.SYNC.DEFER_BLOCKING 0x0 ;  /* 0x0000000000007b1d */ /* 0x000fe20000010000 */
[----:B------:R-:W-:Y:S01]  /*13b0*/  IMAD R11, R28, 0x2, R3 ;  /* 0x000000021c0b7824 */ /* 0x000fe200078e0203 */
[----:B------:R-:W-:Y:S02]  /*13c0*/  IADD3 R18, P5, PT, R72, UR12, RZ ;  /* 0x0000000c48127c10 */ /* 0x000fe4000ffbe0ff */
[----:B------:R-:W-:Y:S01]  /*13d0*/  PRMT R45, RZ, 0x7610, R45 ;  /* 0x00007610ff2d7816 */ /* 0x000fe2000000002d */
[C---:B------:R-:W-:Y:S01]  /*13e0*/  IMAD R13, R28.reuse, 0x2, R11 ;  /* 0x000000021c0d7824 */ /* 0x040fe200078e020b */
[----:B------:R-:W-:Y:S01]  /*13f0*/  LEA.HI.X.SX32 R48, R73, UR13, 0x1, P5 ;  /* 0x0000000d49307c11 */ /* 0x000fe2000a8f0eff */
[----:B------:R-:W3:Y:S01]  /*1400*/  LDCU.64 UR16, c[0x0][0x380] ;  /* 0x00007000ff1077ac */ /* 0x000ee20008000a00 */
[----:B------:R-:W-:Y:S01]  /*1410*/  LEA R10, P5, R11, R18, 0x1 ;  /* 0x000000120b0a7211 */ /* 0x000fe200078a08ff */
[C---:B------:R-:W-:Y:S01]  /*1420*/  IMAD R23, R28.reuse, 0x2, R13 ;  /* 0x000000021c177824 */ /* 0x040fe200078e020d */
[----:B------:R-:W-:Y:S01]  /*1430*/  LOP3.LUT R15, R77, 0x12, RZ, 0xfc, !PT ;  /* 0x000000124d0f7812 */ /* 0x000fe200078efcff */
[----:B------:R-:W4:Y:S01]  /*1440*/  LDCU UR5, c[0x0][0x3b0] ;  /* 0x00007600ff0577ac */ /* 0x000f220008000800 */
[----:B------:R-:W-:Y:S01]  /*1450*/  LEA.HI.X.SX32 R11, R11, R48, 0x1, P5 ;  /* 0x000000300b0b7211 */ /* 0x000fe200028f0eff */
[----:B------:R-:W5:Y:S02]  /*1460*/  FENCE.VIEW.ASYNC.S ;  /* 0x00000000000073c6 */ /* 0x000f640000000000 */
[----:B-----5:R5:W1:Y:S02]  /*1470*/  @!UP1 SYNCS.EXCH.64 URZ, [UR11], UR6 ;  /* 0x000000060bff95b2 */ /* 0x020a640008000100 */
[----:B-1----:R-:W-:Y:S01]  /*1480*/  BAR.SYNC.DEFER_BLOCKING 0x0 ;  /* 0x0000000000007b1d */ /* 0x002fe20000010000 */
[----:B------:R-:W-:Y:S01]  /*1490*/  IMAD R17, R28, 0x4, R23 ;  /* 0x000000041c117824 */ /* 0x000fe200078e0217 */
[----:B------:R-:W-:-:S02]  /*14a0*/  LEA R12, P5, R13, R18, 0x1 ;  /* 0x000000120d0c7211 */ /* 0x000fc400078a08ff */
[----:B------:R-:W-:Y:S02]  /*14b0*/  PRMT R99, RZ, 0x7610, R99 ;  /* 0x00007610ff637816 */ /* 0x000fe40000000063 */
[----:B------:R-:W-:Y:S02]  /*14c0*/  LEA.HI.X.SX32 R13, R13, R48, 0x1, P5 ;  /* 0x000000300d0d7211 */ /* 0x000fe400028f0eff */
[----:B------:R-:W-:Y:S01]  /*14d0*/  PRMT R47, RZ, 0x7610, R47 ;  /* 0x00007610ff2f7816 */ /* 0x000fe2000000002f */
[----:B------:R1:W4:Y:S01]  /*14e0*/  @P4 LDG.E.U16 R45, desc[UR20][R10.64] ;  /* 0x000000140a2d4981 */ /* 0x000322000c1e1500 */
[----:B------:R-:W-:Y:S01]  /*14f0*/  ISETP.LT.AND P4, PT, R15, R2, P1 ;  /* 0x000000020f00720c */ /* 0x000fe20000f81270 */
[C---:B------:R-:W-:Y:S02]  /*1500*/  IMAD R15, R28.reuse, 0x2, R17 ;  /* 0x000000021c0f7824 */ /* 0x040fe400078e0211 */
[----:B------:R0:W4:Y:S01]  /*1510*/  @P3 LDG.E.U16 R99, desc[UR20][R12.64] ;  /* 0x000000140c633981 */ /* 0x000122000c1e1500 */
[----:B------:R-:W-:Y:S01]  /*1520*/  LOP3.LUT R31, R77, 0x18, RZ, 0xfc, !PT ;  /* 0x000000184d1f7812 */ /* 0x000fe200078efcff */
[----:B------:R-:W-:Y:S01]  /*1530*/  IMAD R27, R28, 0x2, R15 ;  /* 0x000000021c1b7824 */ /* 0x000fe200078e020f */
[----:B------:R-:W-:-:S02]  /*1540*/  LEA R14, P5, R15, R18, 0x1 ;  /* 0x000000120f0e7211 */ /* 0x000fc400078a08ff */
[----:B------:R-:W-:Y:S01]  /*1550*/  PRMT R101, RZ, 0x7610, R101 ;  /* 0x00007610ff657816 */ /* 0x000fe20000000065 */
[C---:B------:R-:W-:Y:S01]  /*1560*/  IMAD R19, R28.reuse, 0x2, R27 ;  /* 0x000000021c137824 */ /* 0x040fe200078e021b */
[----:B-1----:R-:W-:Y:S01]  /*1570*/  LEA R10, P3, R17, R18, 0x1 ;  /* 0x00000012110a7211 */ /* 0x002fe200078608ff */
[----:B--2---:R-:W-:Y:S01]  /*1580*/  IMAD R35, R77, R20, RZ ;  /* 0x000000144d237224 */ /* 0x004fe200078e02ff */
[-C--:B------:R-:W-:Y:S02]  /*1590*/  LEA.HI.X.SX32 R15, R15, R48.reuse, 0x1, P5 ;  /* 0x000000300f0f7211 */ /* 0x080fe400028f0eff */
[----:B------:R-:W-:Y:S01]  /*15a0*/  LEA.HI.X.SX32 R11, R17, R48, 0x1, P3 ;  /* 0x00000030110b7211 */ /* 0x000fe200018f0eff */
[----:B------:R-:W-:Y:S01]  /*15b0*/  IMAD R17, R28, 0x2, R19 ;  /* 0x000000021c117824 */ /* 0x000fe200078e0213 */
[----:B------:R-:W-:Y:S01]  /*15c0*/  ISETP.LT.AND P3, PT, R31, R2, P1 ;  /* 0x000000021f00720c */ /* 0x000fe20000f61270 */
[----:B------:R-:W-:Y:S01]  /*15d0*/  IMAD R37, R20, 0x2, R35 ;  /* 0x0000000214257824 */ /* 0x000fe200078e0223 */
[----:B------:R-:W-:Y:S01]  /*15e0*/  PRMT R51, RZ, 0x7610, R51 ;  /* 0x00007610ff337816 */ /* 0x000fe20000000033 */
[----:B------:R-:W-:Y:S01]  /*15f0*/  IMAD R25, R28, 0x2, R17 ;  /* 0x000000021c197824 */ /* 0x000fe200078e0211 */
[----:B------:R1:W2:Y:S01]  /*1600*/  @P2 LDG.E.U16 R47, desc[UR20][R10.64] ;  /* 0x000000140a2f2981 */ /* 0x0002a2000c1e1500 */
[----:B0-----:R-:W-:-:S02]  /*1610*/  LEA R12, P2, R17, R18, 0x1 ;  /* 0x00000012110c7211 */ /* 0x001fc400078408ff */
[----:B------:R-:W-:Y:S01]  /*1620*/  IMAD R57, R28, 0x2, R25 ;  /* 0x000000021c397824 */ /* 0x000fe200078e0219 */
[----:B------:R0:W2:Y:S01]  /*1630*/  @P4 LDG.E.U16 R101, desc[UR20][R14.64] ;  /* 0x000000140e654981 */ /* 0x0000a2000c1e1500 */
[----:B------:R-:W-:Y:S01]  /*1640*/  IMAD R37, R20, 0x2, R37 ;  /* 0x0000000214257824 */ /* 0x000fe200078e0225 */
[----:B------:R-:W-:Y:S01]  /*1650*/  LEA.HI.X.SX32 R13, R17, R48, 0x1, P2 ;  /* 0x00000030110d7211 */ /* 0x000fe200010f0eff */
[----:B------:R-:W-:Y:S01]  /*1660*/  IMAD R17, R28, 0x4, R57 ;  /* 0x000000041c117824 */ /* 0x000fe200078e0239 */
[C---:B------:R-:W-:Y:S01]  /*1670*/  LOP3.LUT R33, R77.reuse, 0x20, RZ, 0xfc, !PT ;  /* 0x000000204d217812 */ /* 0x040fe200078efcff */
[C---:B------:R-:W-:Y:S01]  /*1680*/  IMAD R125, R20.reuse, 0x2, R37 ;  /* 0x00000002147d7824 */ /* 0x040fe200078e0225 */
[C---:B------:R-:W-:Y:S01]  /*1690*/  LOP3.LUT R35, R77.reuse, 0x1a, RZ, 0xfc, !PT ;  /* 0x0000001a4d237812 */ /* 0x040fe200078efcff */
[----:B------:R3:W2:Y:S01]  /*16a0*/  @P3 LDG.E.U16 R51, desc[UR20][R12.64] ;  /* 0x000000140c333981 */ /* 0x0006a2000c1e1500 */
[----:B-1----:R-:W-:Y:S01]  /*16b0*/  LOP3.LUT R11, R77, 0xc, RZ, 0xfc, !PT ;  /* 0x0000000c4d0b7812 */ /* 0x002fe200078efcff */
[----:B------:R-:W-:Y:S01]  /*16c0*/  IMAD R125, R20, 0x2, R125 ;  /* 0x00000002147d7824 */ /* 0x000fe200078e027d */
[----:B0-----:R-:W-:-:S02]  /*16d0*/  LEA R14, P2, R17, R18, 0x1 ;  /* 0x00000012110e7211 */ /* 0x001fc400078408ff */
[----:B------:R-:W-:Y:S01]  /*16e0*/  ISETP.LT.AND P3, PT, R35, R2, P1 ;  /* 0x000000022300720c */ /* 0x000fe20000f61270 */
[----:B------:R-:W-:Y:S01]  /*16f0*/  IMAD R55, R20, 0x2, R125 ;  /* 0x0000000214377824 */ /* 0x000fe200078e027d */
[----:B------:R-:W-:Y:S01]  /*1700*/  LEA.HI.X.SX32 R15, R17, R48, 0x1, P2 ;  /* 0x00000030110f7211 */ /* 0x000fe200010f0eff */
[----:B------:R-:W-:Y:S01]  /*1710*/  IMAD R17, R28, 0x2, R17 ;  /* 0x000000021c117824 */ /* 0x000fe200078e0211 */
[----:B------:R-:W-:Y:S01]  /*1720*/  LEA R10, P5, R25, R18, 0x1 ;  /* 0x00000012190a7211 */ /* 0x000fe200078a08ff */
[----:B------:R-:W-:Y:S01]  /*1730*/  IMAD R53, R20, 0x2, R55 ;  /* 0x0000000214357824 */ /* 0x000fe200078e0237 */
[-C--:B------:R-:W-:Y:S01]  /*1740*/  ISETP.LT.AND P4, PT, R33, R2.reuse, P1 ;  /* 0x000000022100720c */ /* 0x080fe20000f81270 */
[----:B------:R-:W-:Y:S01]  /*1750*/  IMAD R59, R28, 0x2, R17 ;  /* 0x000000021c3b7824 */ /* 0x000fe200078e0211 */
[----:B------:R-:W-:Y:S02]  /*1760*/  ISETP.LT.AND P2, PT, R11, R2, P1 ;  /* 0x000000020b00720c */ /* 0x000fe40000f41270 */
[----:B------:R-:W-:-:S02]  /*1770*/  PRMT R103, RZ, 0x7610, R103 ;  /* 0x00007610ff677816 */ /* 0x000fc40000000067 */
[----:B------:R-:W-:Y:S01]  /*1780*/  LEA.HI.X.SX32 R11, R25, R48, 0x1, P5 ;  /* 0x00000030190b7211 */ /* 0x000fe200028f0eff */
[----:B------:R-:W-:Y:S01]  /*1790*/  IMAD R131, R20, 0x4, R53 ;  /* 0x0000000414837824 */ /* 0x000fe200078e0235 */
[----:B------:R-:W-:Y:S01]  /*17a0*/  LOP3.LUT R41, R77, 0x28, RZ, 0xfc, !PT ;  /* 0x000000284d297812 */ /* 0x000fe200078efcff */
[----:B------:R-:W-:Y:S01]  /*17b0*/  IMAD R25, R28, 0x2, R59 ;  /* 0x000000021c197824 */ /* 0x000fe200078e023b */
[----:B------:R-:W-:Y:S01]  /*17c0*/  PRMT R143, RZ, 0x7610, R143 ;  /* 0x00007610ff8f7816 */ /* 0x000fe2000000008f */
[----:B------:R0:W2:Y:S01]  /*17d0*/  @P3 LDG.E.U16 R103, desc[UR20][R10.64] ;  /* 0x000000140a673981 */ /* 0x0000a2000c1e1500 */
[----:B---3--:R-:W-:Y:S01]  /*17e0*/  LEA R12, P3, R17, R18, 0x1 ;  /* 0x00000012110c7211 */ /* 0x008fe200078608ff */
[----:B------:R-:W-:Y:S01]  /*17f0*/  IMAD R49, R20, 0x2, R131 ;  /* 0x0000000214317824 */ /* 0x000fe200078e0283 */
[----:B------:R-:W-:Y:S02]  /*1800*/  LOP3.LUT R37, R77, 0x22, RZ, 0xfc, !PT ;  /* 0x000000224d257812 */ /* 0x000fe400078efcff */
[----:B------:R-:W-:Y:S01]  /*1810*/  ISETP.LT.AND P5, PT, R41, R2, P1 ;  /* 0x000000022900720c */ /* 0x000fe20000fa1270 */
[----:B------:R1:W3:Y:S01]  /*1820*/  @P4 LDG.E.U16 R143, desc[UR20][R14.64] ;  /* 0x000000140e8f4981 */ /* 0x0002e2000c1e1500 */
[----:B0-----:R-:W-:Y:S01]  /*1830*/  IMAD R11, R28, 0x2, R25 ;  /* 0x000000021c0b7824 */ /* 0x001fe200078e0219 */
[----:B------:R-:W-:Y:S01]  /*1840*/  LEA.HI.X.SX32 R13, R17, R48, 0x1, P3 ;  /* 0x00000030110d7211 */ /* 0x000fe200018f0eff */
[----:B------:R-:W-:Y:S01]  /*1850*/  IMAD R133, R20, 0x2, R49 ;  /* 0x0000000214857824 */ /* 0x000fe200078e0231 */
[----:B------:R-:W-:-:S02]  /*1860*/  ISETP.LT.AND P4, PT, R37, R2, P1 ;  /* 0x000000022500720c */ /* 0x000fc40000f81270 */
[C---:B-1----:R-:W-:Y:S01]  /*1870*/  LEA R14, P3, R11.reuse, R18, 0x1 ;  /* 0x000000120b0e7211 */ /* 0x042fe200078608ff */
[----:B------:R-:W-:Y:S01]  /*1880*/  IMAD R17, R20, 0x2, R133 ;  /* 0x0000000214117824 */ /* 0x000fe200078e0285 */
[----:B------:R-:W-:Y:S01]  /*1890*/  PRMT R115, RZ, 0x7610, R115 ;  /* 0x00007610ff737816 */ /* 0x000fe20000000073 */
[----:B------:R-:W-:Y:S01]  /*18a0*/  IMAD R61, R28, 0x2, R11 ;  /* 0x000000021c3d7824 */ /* 0x000fe200078e020b */
[----:B------:R-:W-:Y:S01]  /*18b0*/  LEA.HI.X.SX32 R15, R11, R48, 0x1, P3 ;  /* 0x000000300b0f7211 */ /* 0x000fe200018f0eff */
[C---:B------:R-:W-:Y:S01]  /*18c0*/  IMAD R17, R20.reuse, 0x2, R17 ;  /* 0x0000000214117824 */ /* 0x040fe200078e0211 */
[----:B------:R-:W-:Y:S02]  /*18d0*/  LOP3.LUT R11, R77, 0x14, RZ, 0xfc, !PT ;  /* 0x000000144d0b7812 */ /* 0x000fe400078efcff */
[----:B------:R-:W-:Y:S01]  /*18e0*/  PRMT R105, RZ, 0x7610, R105 ;  /* 0x00007610ff697816 */ /* 0x000fe20000000069 */
[----:B------:R-:W2:Y:S01]  /*18f0*/  @P5 LDG.E.U16 R115, desc[UR20][R14.64] ;  /* 0x000000140e735981 */ /* 0x000ea2000c1e1500 */
[----:B------:R-:W-:Y:S01]  /*1900*/  ISETP.LT.AND P5, PT, R11, R2, P1 ;  /* 0x000000020b00720c */ /* 0x000fe20000fa1270 */
[----:B------:R-:W-:Y:S01]  /*1910*/  IMAD R11, R20, 0x2, R17 ;  /* 0x00000002140b7824 */ /* 0x000fe200078e0211 */
[----:B------:R-:W-:-:S02]  /*1920*/  LOP3.LUT R43, R77, 0x2a, RZ, 0xfc, !PT ;  /* 0x0000002a4d2b7812 */ /* 0x000fc400078efcff */
[----:B------:R0:W2:Y:S01]  /*1930*/  @P4 LDG.E.U16 R105, desc[UR20][R12.64] ;  /* 0x000000140c694981 */ /* 0x0000a2000c1e1500 */
[----:B------:R-:W-:Y:S02]  /*1940*/  LEA R16, P4, R61, R18, 0x1 ;  /* 0x000000123d107211 */ /* 0x000fe400078808ff */
[----:B------:R-:W-:Y:S02]  /*1950*/  ISETP.LT.AND P3, PT, R43, R2, P1 ;  /* 0x000000022b00720c */ /* 0x000fe40000f61270 */
[----:B------:R-:W-:Y:S01]  /*1960*/  LEA.HI.X.SX32 R17, R61, R48, 0x1, P4 ;  /* 0x000000303d117211 */ /* 0x000fe200020f0eff */
[----:B0-----:R-:W-:Y:S01]  /*1970*/  IMAD R13, R20, 0x2, R11 ;  /* 0x00000002140d7824 */ /* 0x001fe200078e020b */
[----:B------:R-:W-:-:S03]  /*1980*/  LEA R10, P4, R23, R18, 0x1 ;  /* 0x00000012170a7211 */ /* 0x000fc600078808ff */
[C---:B------:R-:W-:Y:S01]  /*1990*/  IMAD R13, R20.reuse, 0x4, R13 ;  /* 0x00000004140d7824 */ /* 0x040fe200078e020d */
[----:B------:R-:W-:Y:S02]  /*19a0*/  PRMT R86, RZ, 0x7610, R86 ;  /* 0x00007610ff567816 */ /* 0x000fe40000000056 */
[----:B------:R-:W-:Y:S01]  /*19b0*/  LEA.HI.X.SX32 R11, R23, R48, 0x1, P4 ;  /* 0x00000030170b7211 */ /* 0x000fe200020f0eff */
[C---:B------:R-:W-:Y:S01]  /*19c0*/  IMAD R13, R20.reuse, 0x2, R13 ;  /* 0x00000002140d7824 */ /* 0x040fe200078e020d */
[----:B------:R-:W-:Y:S02]  /*19d0*/  PRMT R93, RZ, 0x7610, R93 ;  /* 0x00007610ff5d7816 */ /* 0x000fe4000000005d */
[----:B------:R-:W-:Y:S01]  /*19e0*/  LOP3.LUT R39, R77, 0x1c, RZ, 0xfc, !PT ;  /* 0x0000001c4d277812 */ /* 0x000fe200078efcff */
[----:B------:R-:W-:Y:S01]  /*19f0*/  IMAD R15, R20, 0x2, R13 ;  /* 0x00000002140f7824 */ /* 0x000fe200078e020d */
[----:B------:R0:W2:Y:S01]  /*1a00*/  @P2 LDG.E.U16 R86, desc[UR20][R10.64] ;  /* 0x000000140a562981 */ /* 0x0000a2000c1e1500 */
[----:B------:R-:W-:Y:S01]  /*1a10*/  IMAD R61, R28, 0x2, R61 ;  /* 0x000000021c3d7824 */ /* 0x000fe200078e023d */
[----:B------:R-:W-:-:S02]  /*1a20*/  ISETP.LT.AND P2, PT, R39, R2, P1 ;  /* 0x000000022700720c */ /* 0x000fc40000f41270 */
[----:B------:R1:W2:Y:S01]  /*1a30*/  @P3 LDG.E.U16 R93, desc[UR20][R16.64] ;  /* 0x00000014105d3981 */ /* 0x0002a2000c1e1500 */
[-C--:B------:R-:W-:Y:S02]  /*1a40*/  LEA R14, P4, R57, R18.reuse, 0x1 ;  /* 0x00000012390e7211 */ /* 0x080fe400078808ff */
[----:B------:R-:W-:Y:S01]  /*1a50*/  LEA R12, P3, R27, R18, 0x1 ;  /* 0x000000121b0c7211 */ /* 0x000fe200078608ff */
[----:B0-----:R-:W-:Y:S02]  /*1a60*/  IMAD R11, R28, 0x4, R61 ;  /* 0x000000041c0b7824 */ /* 0x001fe400078e023d */
[----:B-1----:R-:W-:Y:S01]  /*1a70*/  IMAD R17, R20, 0x2, R15 ;  /* 0x0000000214117824 */ /* 0x002fe200078e020f */
[----:B------:R-:W-:-:S03]  /*1a80*/  PRMT R90, RZ, 0x7610, R90 ;  /* 0x00007610ff5a7816 */ /* 0x000fc6000000005a */
[----:B------:R-:W-:Y:S01]  /*1a90*/  IMAD R23, R20, 0x2, R17 ;  /* 0x0000000214177824 */ /* 0x000fe200078e0211 */
[-C--:B------:R-:W-:Y:S01]  /*1aa0*/  LEA.HI.X.SX32 R15, R57, R48.reuse, 0x1, P4 ;  /* 0x00000030390f7211 */ /* 0x080fe200020f0eff */
[----:B------:R-:W-:Y:S01]  /*1ab0*/  IMAD R17, R28, 0x2, R11 ;  /* 0x000000021c117824 */ /* 0x000fe200078e020b */
[----:B------:R-:W-:Y:S01]  /*1ac0*/  LOP3.LUT R145, R77, 0x24, RZ, 0xfc, !PT ;  /* 0x000000244d917812 */ /* 0x000fe200078efcff */
[----:B------:R-:W-:Y:S01]  /*1ad0*/  IMAD R23, R20, 0x2, R23 ;  /* 0x0000000214177824 */ /* 0x000fe200078e0217 */
[----:B------:R-:W-:Y:S02]  /*1ae0*/  PRMT R88, RZ, 0x7610, R88 ;  /* 0x00007610ff587816 */ /* 0x000fe40000000058 */
[----:B------:R-:W-:Y:S01]  /*1af0*/  LEA.HI.X.SX32 R13, R27, R48, 0x1, P3 ;  /* 0x000000301b0d7211 */ /* 0x000fe200018f0eff */
[----:B------:R-:W-:Y:S01]  /*1b00*/  IMAD R17, R28, 0x2, R17 ;  /* 0x000000021c117824 */ /* 0x000fe200078e0211 */
[----:B------:R-:W-:Y:S01]  /*1b10*/  LOP3.LUT R91, R77, 0x30, RZ, 0xfc, !PT ;  /* 0x000000304d5b7812 */ /* 0x000fe200078efcff */
[----:B------:R0:W2:Y:S01]  /*1b20*/  @P2 LDG.E.U16 R90, desc[UR20][R14.64] ;  /* 0x000000140e5a2981 */ /* 0x0000a2000c1e1500 */
[----:B------:R-:W-:Y:S01]  /*1b30*/  ISETP.LT.AND P4, PT, R145, R2, P1 ;  /* 0x000000029100720c */ /* 0x000fe20000f81270 */
[----:B------:R-:W-:Y:S01]  /*1b40*/  IMAD R23, R20, 0x2, R23 ;  /* 0x0000000214177824 */ /* 0x000fe200078e0217 */
[-C--:B------:R-:W-:Y:S01]  /*1b50*/  LEA RZ, P3, R11, R18.reuse, 0x1 ;  /* 0x000000120bff7211 */ /* 0x080fe200078608ff */
[----:B------:R1:W2:Y:S01]  /*1b60*/  @P5 LDG.E.U16 R88, desc[UR20][R12.64] ;  /* 0x000000140c585981 */ /* 0x0002a2000c1e1500 */
[----:B------:R-:W-:Y:S01]  /*1b70*/  LEA R10, P2, R59, R18, 0x1 ;  /* 0x000000123b0a7211 */ /* 0x000fe200078408ff */
[----:B------:R-:W-:Y:S01]  /*1b80*/  IMAD R17, R28, 0x2, R17 ;  /* 0x000000021c117824 */ /* 0x000fe200078e0211 */
[----:B------:R-:W-:Y:S01]  /*1b90*/  ISETP.LT.AND P5, PT, R91, R2, P1 ;  /* 0x000000025b00720c */ /* 0x000fe20000fa1270 */
[----:B------:R-:W-:Y:S01]  /*1ba0*/  IMAD R23, R20, 0x4, R23 ;  /* 0x0000000414177824 */ /* 0x000fe200078e0217 */
[----:B------:R-:W-:Y:S01]  /*1bb0*/  PRMT R92, RZ, 0x7610, R92 ;  /* 0x00007610ff5c7816 */ /* 0x000fe2000000005c */
[----:B0-----:R-:W-:Y:S01]  /*1bc0*/  IMAD R15, R28, 0x2, R17 ;  /* 0x000000021c0f7824 */ /* 0x001fe200078e0211 */
[----:B-1----:R-:W-:-:S02]  /*1bd0*/  LEA.HI.X.SX32 R13, R11, R48, 0x1, P3 ;  /* 0x000000300b0d7211 */ /* 0x002fc400018f0eff */
[----:B------:R-:W-:Y:S02]  /*1be0*/  LEA.HI.X.SX32 R11, R59, R48, 0x1, P2 ;  /* 0x000000303b0b7211 */ /* 0x000fe400010f0eff */
[----:B------:R-:W-:Y:S01]  /*1bf0*/  IADD3 R4, P2, PT, R72, UR16, RZ ;  /* 0x0000001048047c10 */ /* 0x000fe2000ff5e0ff */
[C---:B------:R-:W-:Y:S01]  /*1c00*/  IMAD R27, R20.reuse, 0x2, R23 ;  /* 0x00000002141b7824 */ /* 0x040fe200078e0217 */
[----:B------:R-:W-:Y:S01]  /*1c10*/  LOP3.LUT R87, R77, 0x2c, RZ, 0xfc, !PT ;  /* 0x0000002c4d577812 */ /* 0x000fe200078efcff */
[----:B------:R0:W3:Y:S01]  /*1c20*/  @P4 LDG.E.U16 R92, desc[UR20][R10.64] ;  /* 0x000000140a5c4981 */ /* 0x0000e2000c1e1500 */
[----:B------:R-:W-:Y:S01]  /*1c30*/  PRMT R107, RZ, 0x7610, R107 ;  /* 0x00007610ff6b7816 */ /* 0x000fe2000000006b */
[----:B------:R-:W-:Y:S01]  /*1c40*/  IMAD R12, R23, 0x2, R4 ;  /* 0x00000002170c7824 */ /* 0x000fe200078e0204 */
[----:B------:R-:W-:Y:S01]  /*1c50*/  LEA RZ, P3, R15, R18, 0x1 ;  /* 0x000000120fff7211 */ /* 0x000fe200078608ff */
[----:B------:R-:W-:Y:S01]  /*1c60*/  IMAD R57, R20, 0x2, R27 ;  /* 0x0000000214397824 */ /* 0x000fe200078e021b */
[----:B------:R-:W-:-:S02]  /*1c70*/  LOP3.LUT R89, R77, 0x38, RZ, 0xfc, !PT ;  /* 0x000000384d597812 */ /* 0x000fc400078efcff */
[----:B------:R-:W-:Y:S01]  /*1c80*/  ISETP.LT.AND P4, PT, R87, R2, P1 ;  /* 0x000000025700720c */ /* 0x000fe20000f81270 */
[----:B------:R1:W3:Y:S01]  /*1c90*/  @P5 LDG.E.U16 R107, desc[UR20][R12.64] ;  /* 0x000000140c6b5981 */ /* 0x0002e2000c1e1500 */
[----:B------:R-:W-:Y:S01]  /*1ca0*/  LEA.HI.X.SX32 R17, R15, R48, 0x1, P3 ;  /* 0x000000300f117211 */ /* 0x000fe200018f0eff */
[C---:B------:R-:W-:Y:S01]  /*1cb0*/  IMAD R59, R20.reuse, 0x2, R57 ;  /* 0x00000002143b7824 */ /* 0x040fe200078e0239 */
[----:B------:R-:W-:Y:S02]  /*1cc0*/  ISETP.LT.AND P3, PT, R89, R2, P1 ;  /* 0x000000025900720c */ /* 0x000fe40000f61270 */
[----:B0-----:R-:W-:Y:S02]  /*1cd0*/  LEA R10, P5, R61, R18, 0x1 ;  /* 0x000000123d0a7211 */ /* 0x001fe400078a08ff */
[----:B------:R-:W-:Y:S01]  /*1ce0*/  LOP3.LUT R83, R77, 0x3a, RZ, 0xfc, !PT ;  /* 0x0000003a4d537812 */ /* 0x000fe200078efcff */
[----:B------:R-:W-:Y:S01]  /*1cf0*/  IMAD R63, R20, 0x2, R59 ;  /* 0x00000002143f7824 */ /* 0x000fe200078e023b */
[----:B------:R-:W-:Y:S01]  /*1d00*/  PRMT R80, RZ, 0x7610, R80 ;  /* 0x00007610ff507816 */ /* 0x000fe20000000050 */
[----:B-1----:R-:W-:Y:S01]  /*1d10*/  IMAD R13, R28, 0x2, R15 ;  /* 0x000000021c0d7824 */ /* 0x002fe200078e020f */
[----:B------:R-:W-:-:S02]  /*1d20*/  LEA.HI.X.SX32 R11, R61, R48, 0x1, P5 ;  /* 0x000000303d0b7211 */ /* 0x000fc400028f0eff */
[----:B------:R-:W-:Y:S02]  /*1d30*/  LEA.HI.X.SX32 R6, R73, UR17, 0x1, P2 ;  /* 0x0000001149067c11 */ /* 0x000fe400090f0eff */
[----:B------:R-:W-:Y:S01]  /*1d40*/  ISETP.LT.AND P2, PT, R83, R2, P1 ;  /* 0x000000025300720c */ /* 0x000fe20000f41270 */
[----:B------:R-:W-:Y:S01]  /*1d50*/  IMAD R16, R63, 0x2, R4 ;  /* 0x000000023f107824 */ /* 0x000fe200078e0204 */
[----:B------:R-:W-:Y:S01]  /*1d60*/  PRMT R109, RZ, 0x7610, R109 ;  /* 0x00007610ff6d7816 */ /* 0x000fe2000000006d */
[----:B------:R-:W3:Y:S01]  /*1d70*/  @P4 LDG.E.U16 R80, desc[UR20][R10.64] ;  /* 0x000000140a504981 */ /* 0x000ee2000c1e1500 */
[----:B------:R-:W-:Y:S01]  /*1d80*/  IMAD R63, R20, 0x2, R63 ;  /* 0x00000002143f7824 */ /* 0x000fe200078e023f */
[----:B------:R-:W-:Y:S02]  /*1d90*/  LEA RZ, P4, R13, R18, 0x1 ;  /* 0x000000120dff7211 */ /* 0x000fe400078808ff */
[----:B------:R-:W-:Y:S01]  /*1da0*/  LOP3.LUT R85, R77, 0x32, RZ, 0xfc, !PT ;  /* 0x000000324d557812 */ /* 0x000fe200078efcff */
[----:B------:R0:W3:Y:S01]  /*1db0*/  @P3 LDG.E.U16 R109, desc[UR20][R16.64] ;  /* 0x00000014106d3981 */ /* 0x0000e2000c1e1500 */
[----:B------:R-:W-:-:S02]  /*1dc0*/  PRMT R97, RZ, 0x7610, R97 ;  /* 0x00007610ff617816 */ /* 0x000fc40000000061 */
[----:B------:R-:W-:Y:S02]  /*1dd0*/  ISETP.LT.AND P3, PT, R85, R2, P1 ;  /* 0x000000025500720c */ /* 0x000fe40000f61270 */
[----:B------:R-:W-:Y:S01]  /*1de0*/  LOP3.LUT R81, R77, 0x34, RZ, 0xfc, !PT ;  /* 0x000000344d517812 */ /* 0x000fe200078efcff */
[----:B0-----:R-:W-:Y:S01]  /*1df0*/  IMAD R16, R63, 0x2, R4 ;  /* 0x000000023f107824 */ /* 0x001fe200078e0204 */
[----:B------:R-:W-:Y:S02]  /*1e00*/  LEA.HI.X.SX32 R17, R13, R48, 0x1, P4 ;  /* 0x000000300d117211 */ /* 0x000fe400020f0eff */
[----:B------:R-:W-:-:S03]  /*1e10*/  LEA R14, P5, R27, R4, 0x1 ;  /* 0x000000041b0e7211 */ /* 0x000fc600078a08ff */
[----:B------:R-:W3:Y:S01]  /*1e20*/  @P2 LDG.E.U16 R97, desc[UR20][R16.64] ;  /* 0x0000001410612981 */ /* 0x000ee2000c1e1500 */
[----:B------:R-:W-:Y:S02]  /*1e30*/  ISETP.LT.AND P2, PT, R81, R2, P1 ;  /* 0x000000025100720c */ /* 0x000fe40000f41270 */
[----:B------:R-:W-:Y:S02]  /*1e40*/  PRMT R95, RZ, 0x7610, R95 ;  /* 0x00007610ff5f7816 */ /* 0x000fe4000000005f */
[----:B------:R-:W-:Y:S02]  /*1e50*/  LEA.HI.X.SX32 R15, R27, R6, 0x1, P5 ;  /* 0x000000061b0f7211 */ /* 0x000fe400028f0eff */
[----:B------:R-:W-:Y:S02]  /*1e60*/  LEA R10, P4, R57, R4, 0x1 ;  /* 0x00000004390a7211 */ /* 0x000fe400078808ff */
[----:B------:R-:W-:Y:S01]  /*1e70*/  LOP3.LUT R79, R77, 0x3c, RZ, 0xfc, !PT ;  /* 0x0000003c4d4f7812 */ /* 0x000fe200078efcff */
[----:B------:R0:W3:Y:S01]  /*1e80*/  @P3 LDG.E.U16 R95, desc[UR20][R14.64] ;  /* 0x000000140e5f3981 */ /* 0x0000e2000c1e1500 */
[----:B------:R-:W-:Y:S01]  /*1e90*/  PRMT R82, RZ, 0x7610, R82 ;  /* 0x00007610ff527816 */ /* 0x000fe20000000052 */
[----:B------:R-:W-:Y:S01]  /*1ea0*/  IMAD R63, R20, 0x2, R63 ;  /* 0x00000002143f7824 */ /* 0x000fe200078e023f */
[----:B------:R-:W-:Y:S01]  /*1eb0*/  LEA.HI.X.SX32 R11, R57, R6, 0x1, P4 ;  /* 0x00000006390b7211 */ /* 0x000fe200020f0eff */
[----:B------:R-:W-:Y:S01]  /*1ec0*/  IMAD R13, R28, 0x2, R13 ;  /* 0x000000021c0d7824 */ /* 0x000fe200078e020d */
[----:B------:R-:W-:-:S02]  /*1ed0*/  LEA R22, P5, R59, R4, 0x1 ;  /* 0x000000043b167211 */ /* 0x000fc400078a08ff */
[----:B------:R-:W-:Y:S01]  /*1ee0*/  ISETP.LT.AND P3, PT, R79, R2, P1 ;  /* 0x000000024f00720c */ /* 0x000fe20000f61270 */
[----:B------:R-:W-:Y:S01]  /*1ef0*/  IMAD R12, R63, 0x2, R4 ;  /* 0x000000023f0c7824 */ /* 0x000fe200078e0204 */
[----:B------:R-:W-:Y:S01]  /*1f00*/  LEA.HI.X.SX32 R23, R59, R6, 0x1, P5 ;  /* 0x000000063b177211 */ /* 0x000fe200028f0eff */
[----:B------:R1:W3:Y:S01]  /*1f10*/  @P2 LDG.E.U16 R82, desc[UR20][R10.64] ;  /* 0x000000140a522981 */ /* 0x0002e2000c1e1500 */
[-C--:B------:R-:W-:Y:S02]  /*1f20*/  LEA RZ, P5, R13, R18.reuse, 0x1 ;  /* 0x000000120dff7211 */ /* 0x080fe400078a08ff */
[----:B------:R-:W-:Y:S02]  /*1f30*/  LEA R4, P2, R5, R18, 0x1 ;  /* 0x0000001205047211 */ /* 0x000fe400078408ff */
[----:B------:R-:W-:Y:S02]  /*1f40*/  PRMT R84, RZ, 0x7610, R84 ;  /* 0x00007610ff547816 */ /* 0x000fe40000000054 */
[----:B0-----:R-:W-:-:S02]  /*1f50*/  LOP3.LUT R15, R77, 0x2, RZ, 0xfc, !PT ;  /* 0x000000024d0f7812 */ /* 0x001fc400078efcff */
[-C--:B------:R-:W-:Y:S02]  /*1f60*/  LEA.HI.X.SX32 R13, R13, R48.reuse, 0x1, P5 ;  /* 0x000000300d0d7211 */ /* 0x080fe400028f0eff */
[----:B------:R-:W-:Y:S02]  /*1f70*/  LEA.HI R57, R141, 0xe, RZ, 0x1a ;  /* 0x0000000e8d397811 */ /* 0x000fe400078fd0ff */
[----:B------:R-:W-:Y:S01]  /*1f80*/  LEA.HI.X.SX32 R5, R5, R48, 0x1, P2 ;  /* 0x0000003005057211 */ /* 0x000fe200010f0eff */
[----:B------:R0:W3:Y:S01]  /*1f90*/  @P3 LDG.E.U16 R84, desc[UR20][R12.64] ;  /* 0x000000140c543981 */ /* 0x0000e2000c1e1500 */
[----:B------:R-:W-:Y:S02]  /*1fa0*/  LEA.HI R61, R141, 0x2e, RZ, 0x1a ;  /* 0x0000002e8d3d7811 */ /* 0x000fe400078fd0ff */
[----:B------:R-:W-:Y:S02]  /*1fb0*/  LEA R6, P2, R7, R18, 0x1 ;  /* 0x0000001207067211 */ /* 0x000fe400078408ff */
[----:B------:R-:W-:Y:S01]  /*1fc0*/  ISETP.LT.AND P4, PT, R15, R2, P1 ;  /* 0x000000020f00720c */ /* 0x000fe20000f81270 */
[----:B------:R-:W-:Y:S01]  /*1fd0*/  IMAD R15, R57, R28, RZ ;  /* 0x0000001c390f7224 */ /* 0x000fe200078e02ff */
[----:B------:R-:W-:Y:S01]  /*1fe0*/  LEA.HI.X.SX32 R7, R7, R48, 0x1, P2 ;  /* 0x0000003007077211 */ /* 0x000fe200010f0eff */
[----:B------:R-:W-:Y:S01]  /*1ff0*/  IMAD R27, R61, R28, RZ ;  /* 0x0000001c3d1b7224 */ /* 0x000fe200078e02ff */
[----:B------:R-:W-:-:S02]  /*2000*/  ISETP.LT.AND P3, PT, R77, R2, P1 ;  /* 0x000000024d00720c */ /* 0x000fc40000f61270 */
[-C--:B------:R-:W-:Y:S02]  /*2010*/  LEA R8, P2, R9, R18.reuse, 0x1 ;  /* 0x0000001209087211 */ /* 0x080fe400078408ff */
[----:B------:R-:W-:Y:S02]  /*2020*/  LEA.HI R59, R141, 0x1e, RZ, 0x1a ;  /* 0x0000001e8d3b7811 */ /* 0x000fe400078fd0ff */
[----:B-1----:R-:W-:Y:S02]  /*2030*/  LEA R10, P5, R15, R18, 0x1 ;  /* 0x000000120f0a7211 */ /* 0x002fe400078a08ff */
[----:B------:R-:W-:Y:S02]  /*2040*/  LEA.HI.X.SX32 R9, R9, R48, 0x1, P2 ;  /* 0x0000003009097211 */ /* 0x000fe400010f0eff */
[----:B------:R-:W-:Y:S02]  /*2050*/  LEA R14, P2, R27, R18, 0x1 ;  /* 0x000000121b0e7211 */ /* 0x000fe400078408ff */
[----:B------:R-:W-:Y:S01]  /*2060*/  PRMT R111, RZ, 0x7610, R111 ;  /* 0x00007610ff6f7816 */ /* 0x000fe2000000006f */
[----:B------:R-:W-:Y:S01]  /*2070*/  IMAD R17, R59, R28, RZ ;  /* 0x0000001c3b117224 */ /* 0x000fe200078e02ff */
[----:B------:R-:W-:-:S02]  /*2080*/  LEA.HI.X.SX32 R11, R15, R48, 0x1, P5 ;  /* 0x000000300f0b7211 */ /* 0x000fc400028f0eff */
[----:B------:R-:W-:Y:S02]  /*2090*/  LEA.HI.X.SX32 R15, R27, R48, 0x1, P2 ;  /* 0x000000301b0f7211 */ /* 0x000fe400010f0eff */
[----:B------:R-:W-:Y:S01]  /*20a0*/  LEA.HI R63, R141, 0x3e, RZ, 0x1a ;  /* 0x0000003e8d3f7811 */ /* 0x000fe200078fd0ff */
[----:B------:R-:W3:Y:S01]  /*20b0*/  @P3 LDG.E.U16 R111, desc[UR20][R4.64] ;  /* 0x00000014046f3981 */ /* 0x000ee2000c1e1500 */
[-C--:B------:R-:W-:Y:S02]  /*20c0*/  LEA R24, P2, R25, R18.reuse, 0x1 ;  /* 0x0000001219187211 */ /* 0x080fe400078408ff */
[----:B0-----:R-:W-:Y:S01]  /*20d0*/  LEA R12, P3, R17, R18, 0x1 ;  /* 0x00000012110c7211 */ /* 0x001fe200078608ff */
[----:B------:R-:W-:Y:S01]  /*20e0*/  IMAD R65, R63, R28, RZ ;  /* 0x0000001c3f417224 */ /* 0x000fe200078e02ff */
[----:B------:R-:W-:Y:S02]  /*20f0*/  LEA.HI.X.SX32 R25, R25, R48, 0x1, P2 ;  /* 0x0000003019197211 */ /* 0x000fe400010f0eff */
[----:B------:R-:W-:-:S02]  /*2100*/  LEA R16, P5, R3, R18, 0x1 ;  /* 0x0000001203107211 */ /* 0x000fc400078a08ff */
[----:B------:R-:W-:Y:S02]  /*2110*/  ISETP.LT.AND P2, PT, R57, R2, P1 ;  /* 0x000000023900720c */ /* 0x000fe40000f41270 */
[----:B------:R-:W-:Y:S02]  /*2120*/  LEA.HI.X.SX32 R13, R17, R48, 0x1, P3 ;  /* 0x00000030110d7211 */ /* 0x000fe400018f0eff */
[----:B------:R-:W-:Y:S02]  /*2130*/  LEA R26, P3, R19, R18, 0x1 ;  /* 0x00000012131a7211 */ /* 0x000fe400078608ff */
[----:B------:R-:W-:Y:S02]  /*2140*/  LEA.HI.X.SX32 R17, R3, R48, 0x1, P5 ;  /* 0x0000003003117211 */ /* 0x000fe400028f0eff */
[----:B------:R-:W-:Y:S02]  /*2150*/  LEA R18, P5, R65, R18, 0x1 ;  /* 0x0000001241127211 */ /* 0x000fe400078a08ff */
[----:B------:R-:W-:-:S02]  /*2160*/  LOP3.LUT R147, R77, 0x26, RZ, 0xfc, !PT ;  /* 0x000000264d937812 */ /* 0x000fc400078efcff */
[----:B------:R-:W-:Y:S02]  /*2170*/  PRMT R96, RZ, 0x7610, R96 ;  /* 0x00007610ff607816 */ /* 0x000fe40000000060 */
[-C--:B------:R-:W-:Y:S02]  /*2180*/  LEA.HI.X.SX32 R27, R19, R48.reuse, 0x1, P3 ;  /* 0x00000030131b7211 */ /* 0x080fe400018f0eff */
[----:B------:R-:W-:Y:S02]  /*2190*/  LEA.HI.X.SX32 R19, R65, R48, 0x1, P5 ;  /* 0x0000003041137211 */ /* 0x000fe400028f0eff */
[-C--:B------:R-:W-:Y:S01]  /*21a0*/  ISETP.LT.AND P5, PT, R147, R2.reuse, P1 ;  /* 0x000000029300720c */ /* 0x080fe20000fa1270 */
[----:B------:R-:W5:Y:S01]  /*21b0*/  @P2 LDG.E.U16 R96, desc[UR20][R10.64] ;  /* 0x000000140a602981 */ /* 0x000f62000c1e1500 */
[----:B------:R-:W-:Y:S02]  /*21c0*/  LOP3.LUT R67, R77, 0x4, RZ, 0xfc, !PT ;  /* 0x000000044d437812 */ /* 0x000fe400078efcff */
[----:B------:R-:W-:-:S02]  /*21d0*/  ISETP.LT.AND P2, PT, R59, R2, P1 ;  /* 0x000000023b00720c */ /* 0x000fc40000f41270 */
[----:B------:R-:W-:Y:S02]  /*21e0*/  PRMT R113, RZ, 0x7610, R113 ;  /* 0x00007610ff717816 */ /* 0x000fe40000000071 */
[-C--:B------:R-:W-:Y:S02]  /*21f0*/  ISETP.LT.AND P3, PT, R67, R2.reuse, P1 ;  /* 0x000000024300720c */ /* 0x080fe40000f61270 */
[----:B------:R-:W-:Y:S01]  /*2200*/  PRMT R100, RZ, 0x7610, R100 ;  /* 0x00007610ff647816 */ /* 0x000fe20000000064 */
[----:B------:R-:W-:Y:S01]  /*2210*/  IMAD R29, R34, R29, RZ ;  /* 0x0000001d221d7224 */ /* 0x000fe200078e02ff */
[----:B------:R-:W-:Y:S01]  /*2220*/  LOP3.LUT R149, R77, 0x16, RZ, 0xfc, !PT ;  /* 0x000000164d957812 */ /* 0x000fe200078efcff */
[----:B------:R-:W5:Y:S01]  /*2230*/  @P4 LDG.E.U16 R113, desc[UR20][R6.64] ;  /* 0x0000001406714981 */ /* 0x000f62000c1e1500 */
[----:B------:R-:W-:Y:S01]  /*2240*/  PRMT R104, RZ, 0x7610, R104 ;  /* 0x00007610ff687816 */ /* 0x000fe20000000068 */
[----:B----4-:R-:W-:Y:S01]  /*2250*/  IMAD R36, R36, UR5, RZ ;  /* 0x0000000524247c24 */ /* 0x010fe2000f8e02ff */
[----:B------:R-:W-:Y:S01]  /*2260*/  ISETP.LT.AND P4, PT, R149, R2, P1 ;  /* 0x000000029500720c */ /* 0x000fe20000f81270 */
[----:B------:R-:W4:Y:S01]  /*2270*/  @P5 LDG.E.U16 R100, desc[UR20][R24.64] ;  /* 0x0000001418645981 */ /* 0x000f22000c1e1500 */
[----:B------:R-:W-:-:S02]  /*2280*/  PRMT R94, RZ, 0x7610, R94 ;  /* 0x00007610ff5e7816 */ /* 0x000fc4000000005e */
[----:B------:R-:W-:Y:S01]  /*2290*/  LEA R71, P5, R29, UR14, 0x1 ;  /* 0x0000000e1d477c11 */ /* 0x000fe2000f8a08ff */
[----:B------:R-:W4:Y:S01]  /*22a0*/  @P2 LDG.E.U16 R104, desc[UR20][R12.64] ;  /* 0x000000140c682981 */ /* 0x000f22000c1e1500 */
[----:B------:R-:W-:Y:S01]  /*22b0*/  LOP3.LUT R3, R77, 0x36, RZ, 0xfc, !PT ;  /* 0x000000364d037812 */ /* 0x000fe200078efcff */
[----:B------:R-:W-:Y:S01]  /*22c0*/  IMAD R42, R42, UR5, RZ ;  /* 0x000000052a2a7c24 */ /* 0x000fe2000f8e02ff */
[----:B------:R-:W-:Y:S01]  /*22d0*/  LEA.HI.X.SX32 R29, R29, UR15, 0x1, P5 ;  /* 0x0000000f1d1d7c11 */ /* 0x000fe2000a8f0eff */
[----:B------:R-:W4:Y:S01]  /*22e0*/  @P3 LDG.E.U16 R94, desc[UR20][R8.64] ;  /* 0x00000014085e3981 */ /* 0x000f22000c1e1500 */
[----:B------:R-:W-:Y:S02]  /*22f0*/  LEA R56, P2, R36, R71, 0x1 ;  /* 0x0000004724387211 */ /* 0x000fe400078408ff */
[----:B------:R-:W-:Y:S02]  /*2300*/  PRMT R98, RZ, 0x7610, R98 ;  /* 0x00007610ff627816 */ /* 0x000fe40000000062 */
[----:B------:R-:W-:Y:S01]  /*2310*/  ISETP.LT.AND P3, PT, R3, R2, P1 ;  /* 0x000000020300720c */ /* 0x000fe20000f61270 */
[----:B------:R-:W-:Y:S01]  /*2320*/  IMAD R40, R40, UR5, RZ ;  /* 0x0000000528287c24 */ /* 0x000fe2000f8e02ff */
[----:B------:R-:W-:-:S02]  /*2330*/  LEA.HI.X.SX32 R57, R36, R29, 0x1, P2 ;  /* 0x0000001d24397211 */ /* 0x000fc400010f0eff */
[----:B------:R-:W-:Y:S01]  /*2340*/  LEA R60, P2, R42, R71, 0x1 ;  /* 0x000000472a3c7211 */ /* 0x000fe200078408ff */
[----:B------:R-:W4:Y:S01]  /*2350*/  @P4 LDG.E.U16 R98, desc[UR20][R26.64] ;  /* 0x000000141a624981 */ /* 0x000f22000c1e1500 */
[----:B------:R-:W-:Y:S01]  /*2360*/  ISETP.LT.AND P4, PT, R61, R2, P1 ;  /* 0x000000023d00720c */ /* 0x000fe20000f81270 */
[----:B------:R-:W-:Y:S01]  /*2370*/  IMAD R38, R38, UR5, RZ ;  /* 0x0000000526267c24 */ /* 0x000fe2000f8e02ff */
[----:B------:R-:W-:Y:S01]  /*2380*/  PRMT R102, RZ, 0x7610, R102 ;  /* 0x00007610ff667816 */ /* 0x000fe20000000066 */
[----:B------:R-:W-:Y:S01]  /*2390*/  IMAD R32, R32, UR5, RZ ;  /* 0x0000000520207c24 */ /* 0x000fe2000f8e02ff */
[----:B------:R-:W-:Y:S02]  /*23a0*/  LEA.HI.X.SX32 R61, R42, R29, 0x1, P2 ;  /* 0x0000001d2a3d7211 */ /* 0x000fe400010f0eff */
[-C--:B------:R-:W-:Y:S01]  /*23b0*/  LEA R64, P2, R40, R71.reuse, 0x1 ;  /* 0x0000004728407211 */ /* 0x080fe200078408ff */
[----:B------:R-:W-:Y:S01]  /*23c0*/  IMAD R46, R46, UR5, RZ ;  /* 0x000000052e2e7c24 */ /* 0x000fe2000f8e02ff */
[----:B------:R-:W-:Y:S01]  /*23d0*/  LEA R58, P5, R38, R71, 0x1 ;  /* 0x00000047263a7211 */ /* 0x000fe200078a08ff */
[----:B------:R0:W4:Y:S01]  /*23e0*/  @P3 LDG.E.U16 R102, desc[UR20][R22.64] ;  /* 0x0000001416663981 */ /* 0x000122000c1e1500 */
[----:B------:R-:W-:-:S02]  /*23f0*/  LEA.HI.X.SX32 R65, R40, R29, 0x1, P2 ;  /* 0x0000001d28417211 */ /* 0x000fc400010f0eff */
[----:B------:R-:W-:Y:S01]  /*2400*/  LEA R68, P2, R32, R71, 0x1 ;  /* 0x0000004720447211 */ /* 0x000fe200078408ff */
[----:B------:R-:W-:Y:S01]  /*2410*/  IMAD R44, R44, UR5, RZ ;  /* 0x000000052c2c7c24 */ /* 0x000fe2000f8e02ff */
[----:B------:R-:W-:Y:S02]  /*2420*/  LOP3.LUT R117, R141, 0x3f, RZ, 0xc0, !PT ;  /* 0x0000003f8d757812 */ /* 0x000fe400078ec0ff */
[----:B------:R-:W-:Y:S02]  /*2430*/  LEA.HI.X.SX32 R59, R38, R29, 0x1, P5 ;  /* 0x0000001d263b7211 */ /* 0x000fe400028f0eff */
[----:B0-----:R-:W-:Y:S02]  /*2440*/  LOP3.LUT R23, R77, 0x6, RZ, 0xfc, !PT ;  /* 0x000000064d177812 */ /* 0x001fe400078efcff */
[----:B------:R-:W-:Y:S02]  /*2450*/  LEA R62, P5, R46, R71, 0x1 ;  /* 0x000000472e3e7211 */ /* 0x000fe400078a08ff */
[----:B------:R-:W-:-:S02]  /*2460*/  LEA.HI.X.SX32 R69, R32, R29, 0x1, P2 ;  /* 0x0000001d20457211 */ /* 0x000fc400010f0eff */
[-C--:B------:R-:W-:Y:S02]  /*2470*/  ISETP.LT.AND P3, PT, R63, R2.reuse, P1 ;  /* 0x000000023f00720c */ /* 0x080fe40000f61270 */
[-C--:B------:R-:W-:Y:S02]  /*2480*/  ISETP.LT.AND P2, PT, R23, R2.reuse, P1 ;  /* 0x000000021700720c */ /* 0x080fe40000f41270 */
[----:B------:R-:W-:Y:S01]  /*2490*/  ISETP.LT.AND P1, PT, R117, R2, P1 ;  /* 0x000000027500720c */ /* 0x000fe20000f21270 */
[----:B------:R-:W-:Y:S01]  /*24a0*/  IMAD R30, R30, UR5, RZ ;  /* 0x000000051e1e7c24 */ /* 0x000fe2000f8e02ff */
[----:B------:R-:W-:Y:S02]  /*24b0*/  LEA.HI.X.SX32 R63, R46, R29, 0x1, P5 ;  /* 0x0000001d2e3f7211 */ /* 0x000fe400028f0eff */
[----:B------:R-:W-:Y:S02]  /*24c0*/  LEA R66, P5, R44, R71, 0x1 ;  /* 0x000000472c427211 */ /* 0x000fe400078a08ff */
[----:B------:R-:W-:-:S02]  /*24d0*/  PRMT R106, RZ, 0x7610, R106 ;  /* 0x00007610ff6a7816 */ /* 0x000fc4000000006a */
[----:B------:R-:W-:Y:S02]  /*24e0*/  LEA.HI.X.SX32 R67, R44, R29, 0x1, P5 ;  /* 0x0000001d2c437211 */ /* 0x000fe400028f0eff */
[----:B------:R-:W-:Y:S02]  /*24f0*/  PRMT R108, RZ, 0x7610, R108 ;  /* 0x00007610ff6c7816 */ /* 0x000fe4000000006c */
[----:B------:R-:W-:Y:S01]  /*2500*/  PRMT R110, RZ, 0x7610, R110 ;  /* 0x00007610ff6e7816 */ /* 0x000fe2000000006e */
[----:B------:R-:W4:Y:S01]  /*2510*/  @P4 LDG.E.U16 R106, desc[UR20][R14.64] ;  /* 0x000000140e6a4981 */ /* 0x000f22000c1e1500 */
[----:B------:R-:W-:Y:S02]  /*2520*/  LEA R70, P5, R30, R71, 0x1 ;  /* 0x000000471e467211 */ /* 0x000fe400078a08ff */
[----:B------:R-:W-:Y:S01]  /*2530*/  PRMT R117, RZ, 0x7610, R117 ;  /* 0x00007610ff757816 */ /* 0x000fe20000000075 */
[----:B------:R-:W4:Y:S01]  /*2540*/  @P3 LDG.E.U16 R108, desc[UR20][R18.64] ;  /* 0x00000014126c3981 */ /* 0x000f22000c1e1500 */
[----:B------:R-:W-:-:S02]  /*2550*/  PRMT R119, RZ, 0x7610, R119 ;  /* 0x00007610ff777816 */ /* 0x000fc40000000077 */
[----:B------:R-:W-:Y:S01]  /*2560*/  PRMT R121, RZ, 0x7610, R121 ;  /* 0x00007610ff797816 */ /* 0x000fe20000000079 */
[----:B------:R-:W4:Y:S01]  /*2570*/  @P2 LDG.E.U16 R110, desc[UR20][R16.64] ;  /* 0x00000014106e2981 */ /* 0x000f22000c1e1500 */
[----:B------:R-:W-:Y:S02]  /*2580*/  PRMT R123, RZ, 0x7610, R123 ;  /* 0x00007610ff7b7816 */ /* 0x000fe4000000007b */
[----:B------:R-:W-:Y:S01]  /*2590*/  PRMT R112, RZ, 0x7610, R112 ;  /* 0x00007610ff707816 */ /* 0x000fe20000000070 */
[----:B------:R-:W4:Y:S01]  /*25a0*/  @P1 LDG.E.U16 R117, desc[UR20][R56.64] ;  /* 0x0000001438751981 */ /* 0x000f22000c1e1500 */
[----:B------:R-:W-:Y:S02]  /*25b0*/  PRMT R114, RZ, 0x7610, R114 ;  /* 0x00007610ff727816 */ /* 0x000fe40000000072 */
[----:B------:R-:W-:Y:S01]  /*25c0*/  PRMT R116, RZ, 0x7610, R116 ;  /* 0x00007610ff747816 */ /* 0x000fe20000000074 */
[----:B------:R-:W4:Y:S01]  /*25d0*/  @P1 LDG.E.U16 R119, desc[UR20][R64.64] ;  /* 0x0000001440771981 */ /* 0x000f22000c1e1500 */
[----:B------:R-:W-:-:S02]  /*25e0*/  PRMT R118, RZ, 0x7610, R118 ;  /* 0x00007610ff767816 */ /* 0x000fc40000000076 */
[----:B------:R-:W-:Y:S01]  /*25f0*/  LEA.HI.X.SX32 R71, R30, R29, 0x1, P5 ;  /* 0x0000001d1e477211 */ /* 0x000fe200028f0eff */
[----:B------:R-:W4:Y:S04]  /*2600*/  @P1 LDG.E.U16 R121, desc[UR20][R58.64] ;  /* 0x000000143a791981 */ /* 0x000f28000c1e1500 */
[----:B------:R-:W4:Y:S04]  /*2610*/  @P1 LDG.E.U16 R123, desc[UR20][R66.64] ;  /* 0x00000014427b1981 */ /* 0x000f28000c1e1500 */
[----:B------:R-:W4:Y:S04]  /*2620*/  @P1 LDG.E.U16 R112, desc[UR20][R60.64] ;  /* 0x000000143c701981 */ /* 0x000f28000c1e1500 */
[----:B------:R-:W4:Y:S04]  /*2630*/  @P1 LDG.E.U16 R114, desc[UR20][R68.64] ;  /* 0x0000001444721981 */ /* 0x000f28000c1e1500 */
[----:B------:R-:W4:Y:S04]  /*2640*/  @P1 LDG.E.U16 R116, desc[UR20][R62.64] ;  /* 0x000000143e741981 */ /* 0x000f28000c1e1500 */
[----:B------:R-:W4:Y:S01]  /*2650*/  @P1 LDG.E.U16 R118, desc[UR20][R70.64] ;  /* 0x0000001446761981 */ /* 0x000f22000c1e1500 */
[----:B------:R-:W-:-:S04]  /*2660*/  SHF.R.S32.HI R22, RZ, 0x6, R141 ;  /* 0x00000006ff167819 */ /* 0x000fc8000001148d */
[----:B------:R-:W-:Y:S01]  /*2670*/  SGXT R22, R22, 0x1 ;  /* 0x000000011616781a */ /* 0x000fe20000000200 */
[----:B------:R-:W-:-:S04]  /*2680*/  @!UP0 UIADD3 UR4, UPT, UPT, -UR4, 0x100000, URZ ;  /* 0x0010000004048890 */ /* 0x000fc8000fffe1ff */
[----:B------:R-:W-:Y:S02]  /*2690*/  @!UP0 USHF.L.U32 UR5, UR4, 0xb, URZ ;  /* 0x0000000b04058899 */ /* 0x000fe400080006ff */
[----:B------:R-:W-:Y:S01]  /*26a0*/  @!UP0 USHF.L.U32 UR4, UR4, 0x1, URZ ;  /* 0x0000000104048899 */ /* 0x000fe200080006ff */
[----:B------:R-:W-:Y:S02]  /*26b0*/  LOP3.LUT R23, R22, 0x90, RZ, 0xc0, !PT ;  /* 0x0000009016177812 */ /* 0x000fe400078ec0ff */
[----:B------:R-:W-:Y:S01]  /*26c0*/  SHF.R.S32.HI R22, RZ, 0x1f, R73 ;  /* 0x0000001fff167819 */ /* 0x000fe20000011449 */
[----:B------:R-:W-:Y:S01]  /*26d0*/  IMAD.SHL.U32 R76, R141, 0x2, RZ ;  /* 0x000000028d4c7824 */ /* 0x000fe200078e00ff */
[----:B------:R-:W-:Y:S01]  /*26e0*/  SHF.R.S32.HI R124, RZ, 0x1f, R125 ;  /* 0x0000001fff7c7819 */ /* 0x000fe2000001147d */
[----:B------:R-:W-:Y:S01]  /*26f0*/  IMAD R149, R149, R20, RZ ;  /* 0x0000001495957224 */ /* 0x000fe200078e02ff */
[----:B------:R-:W-:Y:S02]  /*2700*/  SHF.L.U64.HI R73, R73, 0x1, R22 ;  /* 0x0000000149497819 */ /* 0x000fe40000010216 */
[----:B------:R-:W-:-:S02]  /*2710*/  SHF.R.S32.HI R126, RZ, 0x1f, R55 ;  /* 0x0000001fff7e7819 */ /* 0x000fc40000011437 */
[-C--:B------:R-:W-:Y:S02]  /*2720*/  LEA R122, P2, R125, R72.reuse, 0x1 ;  /* 0x000000487d7a7211 */ /* 0x080fe400078408ff */
[----:B------:R-:W-:Y:S01]  /*2730*/  LEA R120, P3, R55, R72, 0x1 ;  /* 0x0000004837787211 */ /* 0x000fe200078608ff */
[----:B------:R-:W-:Y:S01]  /*2740*/  VOTEU.ALL UP0, P0 ;  /* 0x0000000000ff7886 */ /* 0x000fe20000000000 */
[----:B------:R-:W-:Y:S02]  /*2750*/  LOP3.LUT R76, R23, 0x7e, R76, 0x78, !PT ;  /* 0x0000007e174c7812 */ /* 0x000fe400078e784c */
[-C--:B------:R-:W-:Y:S02]  /*2760*/  LEA.HI.X R124, R125, R73.reuse, R124, 0x1, P2 ;  /* 0x000000497d7c7211 */ /* 0x080fe400010f0c7c */
[----:B------:R-:W-:Y:S01]  /*2770*/  LEA.HI.X R126, R55, R73, R126, 0x1, P3 ;  /* 0x00000049377e7211 */ /* 0x000fe200018f0c7e */
[----:B------:R-:W-:Y:S01]  /*2780*/  IMAD.SHL.U32 R55, R149, 0x2, RZ ;  /* 0x0000000295377824 */ /* 0x000fe200078e00ff */
[----:B------:R-:W-:Y:S01]  /*2790*/  SHF.R.S32.HI R130, RZ, 0x1f, R53 ;  /* 0x0000001fff827819 */ /* 0x000fe20000011435 */
[----:B------:R-:W-:Y:S01]  /*27a0*/  IMAD R35, R35, R20, RZ ;  /* 0x0000001423237224 */ /* 0x000fe200078e02ff */
[----:B------:R-:W-:Y:S01]  /*27b0*/  SHF.R.S32.HI R22, RZ, 0x1f, R131 ;  /* 0x0000001fff167819 */ /* 0x000fe20000011483 */
[----:B------:R0:W1:Y:S01]  /*27c0*/  @!UP0 SYNCS.EXCH.64 URZ, [UR9+0x5008], UR4 ;  /* 0x0050080409ff85b2 */ /* 0x0000620008000100 */
[----:B------:R-:W-:-:S02]  /*27d0*/  LEA R125, P2, R53, R72, 0x1 ;  /* 0x00000048357d7211 */ /* 0x000fc400078408ff */
[----:B------:R-:W-:Y:S01]  /*27e0*/  LEA R129, P3, R131, R72, 0x1 ;  /* 0x0000004883817211 */ /* 0x000fe200078608ff */
[----:B--2---:R2:W-:Y:S01]  /*27f0*/  STS.U16 [R76+UR9+0xc00], R51 ;  /* 0x000c00334c007988 */ /* 0x0045e20008000409 */
[-C--:B------:R-:W-:Y:S01]  /*2800*/  LEA.HI.X R130, R53, R73.reuse, R130, 0x1, P2 ;  /* 0x0000004935827211 */ /* 0x080fe200010f0c82 */
[----:B------:R-:W-:Y:S01]  /*2810*/  IMAD.HI R38, R149, 0x2, RZ ;  /* 0x0000000295267827 */ /* 0x000fe200078e02ff */
[----:B------:R-:W-:Y:S02]  /*2820*/  LEA.HI.X R131, R131, R73, R22, 0x1, P3 ;  /* 0x0000004983837211 */ /* 0x000fe400018f0c16 */
[----:B------:R-:W-:Y:S01]  /*2830*/  IADD3 R54, P2, P3, R55, UR16, R72 ;  /* 0x0000001037367c10 */ /* 0x000fe2000fb5e048 */
[----:B------:R-:W-:Y:S02]  /*2840*/  IMAD R33, R33, R20, RZ ;  /* 0x0000001421217224 */ /* 0x000fe400078e02ff */
[C---:B--2---:R-:W-:Y:S01]  /*2850*/  IMAD.SHL.U32 R51, R35.reuse, 0x2, RZ ;  /* 0x0000000223337824 */ /* 0x044fe200078e00ff */
[----:B------:R-:W-:Y:S01]  /*2860*/  ISETP.NE.U32.AND P1, PT, R50, RZ, PT ;  /* 0x000000ff3200720c */ /* 0x000fe20003f25070 */
[----:B------:R2:W-:Y:S01]  /*2870*/  STS.U16 [R76+UR9+0x800], R47 ;  /* 0x0008002f4c007988 */ /* 0x0005e20008000409 */
[----:B------:R-:W-:Y:S01]  /*2880*/  IMAD.HI R42, R35, 0x2, RZ ;  /* 0x00000002232a7827 */ /* 0x000fe200078e02ff */
[----:B------:R-:W-:-:S02]  /*2890*/  IADD3.X R55, PT, PT, R38, UR17, R73, P2, P3 ;  /* 0x0000001126377c10 */ /* 0x000fc400097e6449 */
[----:B------:R-:W-:Y:S01]  /*28a0*/  IADD3 R50, P2, P3, R51, UR16, R72 ;  /* 0x0000001033327c10 */ /* 0x000fe2000fb5e048 */
[-C--:B------:R-:W-:Y:S02]  /*28b0*/  IMAD R145, R145, R20.reuse, RZ ;  /* 0x0000001491917224 */ /* 0x080fe400078e02ff */
[-C--:B------:R-:W-:Y:S02]  /*28c0*/  IMAD R31, R31, R20.reuse, RZ ;  /* 0x000000141f1f7224 */ /* 0x080fe400078e02ff */
[----:B--2---:R-:W-:Y:S01]  /*28d0*/  IMAD.SHL.U32 R47, R33, 0x2, RZ ;  /* 0x00000002212f7824 */ /* 0x004fe200078e00ff */
[----:B------:R-:W-:Y:S01]  /*28e0*/  SHF.R.S32.HI R132, RZ, 0x1f, R49 ;  /* 0x0000001fff847819 */ /* 0x000fe20000011431 */
[----:B------:R-:W-:Y:S01]  /*28f0*/  IMAD R32, R43, R20, RZ ;  /* 0x000000142b207224 */ /* 0x000fe200078e02ff */
[----:B------:R-:W-:Y:S01]  /*2900*/  LEA R128, P4, R49, R72, 0x1 ;  /* 0x0000004831807211 */ /* 0x000fe200078808ff */
[----:B------:R-:W-:Y:S01]  /*2910*/  IMAD.HI R142, R33, 0x2, RZ ;  /* 0x00000002218e7827 */ /* 0x000fe200078e02ff */
[----:B------:R-:W-:-:S02]  /*2920*/  IADD3.X R51, PT, PT, R42, UR17, R73, P2, P3 ;  /* 0x000000112a337c10 */ /* 0x000fc400097e6449 */
[----:B------:R-:W-:Y:S01]  /*2930*/  IADD3 R46, P2, P3, R47, UR16, R72 ;  /* 0x000000102f2e7c10 */ /* 0x000fe2000fb5e048 */
[----:B------:R-:W-:Y:S01]  /*2940*/  IMAD R39, R39, R20, RZ ;  /* 0x0000001427277224 */ /* 0x000fe200078e02ff */
[----:B------:R-:W-:Y:S01]  /*2950*/  SHF.R.S32.HI R24, RZ, 0x1f, R133 ;  /* 0x0000001fff187819 */ /* 0x000fe20000011485 */
[----:B------:R-:W-:Y:S01]  /*2960*/  IMAD.SHL.U32 R43, R145, 0x2, RZ ;  /* 0x00000002912b7824 */ /* 0x000fe200078e00ff */
[----:B------:R-:W-:Y:S01]  /*2970*/  LEA R127, P5, R133, R72, 0x1 ;  /* 0x00000048857f7211 */ /* 0x000fe200078a08ff */
[----:B------:R-:W-:Y:S02]  /*2980*/  IMAD R34, R41, R20, RZ ;  /* 0x0000001429227224 */ /* 0x000fe400078e02ff */
[----:B------:R-:W-:Y:S01]  /*2990*/  IMAD.SHL.U32 R53, R31, 0x2, RZ ;  /* 0x000000021f357824 */ /* 0x000fe200078e00ff */
[-C--:B------:R-:W-:Y:S01]  /*29a0*/  LEA.HI.X R132, R49, R73.reuse, R132, 0x1, P4 ;  /* 0x0000004931847211 */ /* 0x080fe200020f0c84 */
[C---:B------:R-:W-:Y:S01]  /*29b0*/  IMAD.SHL.U32 R49, R39.reuse, 0x2, RZ ;  /* 0x0000000227317824 */ /* 0x040fe200078e00ff */
[----:B------:R-:W-:Y:S01]  /*29c0*/  IADD3.X R47, PT, PT, R142, UR17, R73, P2, P3 ;  /* 0x000000118e2f7c10 */ /* 0x000fe200097e6449 */
[----:B------:R-:W-:Y:S01]  /*29d0*/  IMAD.HI R44, R39, 0x2, RZ ;  /* 0x00000002272c7827 */ /* 0x000fe200078e02ff */
[----:B------:R-:W-:-:S02]  /*29e0*/  LEA.HI.X R133, R133, R73, R24, 0x1, P5 ;  /* 0x0000004985857211 */ /* 0x000fc400028f0c18 */
[--C-:B------:R-:W-:Y:S01]  /*29f0*/  IADD3 R42, P2, P3, R43, UR16, R72.reuse ;  /* 0x000000102b2a7c10 */ /* 0x100fe2000fb5e048 */
[----:B------:R-:W-:Y:S01]  /*2a00*/  IMAD.HI R146, R145, 0x2, RZ ;  /* 0x0000000291927827 */ /* 0x000fe200078e02ff */
[----:B------:R-:W-:-:S03]  /*2a10*/  IADD3 R52, P4, P5, R53, UR16, R72 ;  /* 0x0000001035347c10 */ /* 0x000fc6000fd9e048 */
[----:B------:R-:W-:-:S04]  /*2a20*/  IMAD.HI R40, R31, 0x2, RZ ;  /* 0x000000021f287827 */ /* 0x000fc800078e02ff */
[----:B------:R-:W-:Y:S02]  /*2a30*/  IMAD.SHL.U32 R39, R34, 0x2, RZ ;  /* 0x0000000222277824 */ /* 0x000fe400078e00ff */
[-C--:B------:R-:W-:Y:S02]  /*2a40*/  IMAD R30, R87, R20.reuse, RZ ;  /* 0x00000014571e7224 */ /* 0x080fe400078e02ff */
[-C--:B------:R-:W-:Y:S01]  /*2a50*/  IMAD R37, R37, R20.reuse, RZ ;  /* 0x0000001425257224 */ /* 0x080fe200078e02ff */
[--C-:B------:R-:W-:Y:S01]  /*2a60*/  IADD3.X R43, PT, PT, R146, UR17, R73.reuse, P2, P3 ;  /* 0x00000011922b7c10 */ /* 0x100fe200097e6449 */
[----:B------:R-:W-:Y:S01]  /*2a70*/  IMAD.HI R34, R34, 0x2, RZ ;  /* 0x0000000222227827 */ /* 0x000fe200078e02ff */
[----:B------:R2:W-:Y:S01]  /*2a80*/  STS.U16 [R76+UR9+0x400], R45 ;  /* 0x0004002d4c007988 */ /* 0x0005e20008000409 */
[----:B------:R-:W-:Y:S02]  /*2a90*/  IADD3.X R53, PT, PT, R40, UR17, R73, P4, P5 ;  /* 0x0000001128357c10 */ /* 0x000fe4000a7ea449 */
[----:B------:R-:W-:Y:S01]  /*2aa0*/  IMAD.SHL.U32 R35, R30, 0x2, RZ ;  /* 0x000000021e237824 */ /* 0x000fe200078e00ff */
[--C-:B------:R-:W-:Y:S01]  /*2ab0*/  IADD3 R38, P2, P3, R39, UR16, R72.reuse ;  /* 0x0000001027267c10 */ /* 0x100fe2000fb5e048 */
[-C--:B------:R-:W-:Y:S01]  /*2ac0*/  IMAD R26, R85, R20.reuse, RZ ;  /* 0x00000014551a7224 */ /* 0x080fe200078e02ff */
[----:B------:R-:W-:Y:S01]  /*2ad0*/  IADD3 R48, P4, P5, R49, UR16, R72 ;  /* 0x0000001031307c10 */ /* 0x000fe2000fd9e048 */
[----:B------:R-:W-:-:S02]  /*2ae0*/  IMAD R36, R147, R20, RZ ;  /* 0x0000001493247224 */ /* 0x000fc400078e02ff */
[----:B--2---:R-:W-:Y:S01]  /*2af0*/  IMAD.SHL.U32 R45, R37, 0x2, RZ ;  /* 0x00000002252d7824 */ /* 0x004fe200078e00ff */
[--C-:B------:R-:W-:Y:S01]  /*2b00*/  IADD3.X R39, PT, PT, R34, UR17, R73.reuse, P2, P3 ;  /* 0x0000001122277c10 */ /* 0x100fe200097e6449 */
[----:B------:R-:W-:Y:S01]  /*2b10*/  IMAD.HI R30, R30, 0x2, RZ ;  /* 0x000000021e1e7827 */ /* 0x000fe200078e02ff */
[----:B------:R-:W-:Y:S02]  /*2b20*/  IADD3.X R49, PT, PT, R44, UR17, R73, P4, P5 ;  /* 0x000000112c317c10 */ /* 0x000fe4000a7ea449 */
[--C-:B------:R-:W-:Y:S01]  /*2b30*/  IADD3 R34, P2, P3, R35, UR16, R72.reuse ;  /* 0x0000001023227c10 */ /* 0x100fe2000fb5e048 */
[----:B------:R-:W-:Y:S01]  /*2b40*/  IMAD.HI R144, R37, 0x2, RZ ;  /* 0x0000000225907827 */ /* 0x000fe200078e02ff */
[----:B------:R-:W-:-:S03]  /*2b50*/  IADD3 R44, P4, P5, R45, UR16, R72 ;  /* 0x000000102d2c7c10 */ /* 0x000fc6000fd9e048 */
[----:B------:R-:W-:Y:S02]  /*2b60*/  IMAD.SHL.U32 R31, R26, 0x2, RZ ;  /* 0x000000021a1f7824 */ /* 0x000fe400078e00ff */
[----:B------:R-:W-:Y:S02]  /*2b70*/  IMAD R78, R3, R20, RZ ;  /* 0x00000014034e7224 */ /* 0x000fe400078e02ff */
[----:B------:R-:W-:Y:S01]  /*2b80*/  IMAD.SHL.U32 R41, R36, 0x2, RZ ;  /* 0x0000000224297824 */ /* 0x000fe200078e00ff */
[--C-:B------:R-:W-:Y:S01]  /*2b90*/  IADD3.X R35, PT, PT, R30, UR17, R73.reuse, P2, P3 ;  /* 0x000000111e237c10 */ /* 0x100fe200097e6449 */
[----:B------:R-:W-:Y:S01]  /*2ba0*/  IMAD.HI R26, R26, 0x2, RZ ;  /* 0x000000021a1a7827 */ /* 0x000fe200078e02ff */
[----:B------:R-:W-:Y:S02]  /*2bb0*/  IADD3.X R45, PT, PT, R144, UR17, R73, P4, P5 ;  /* 0x00000011902d7c10 */ /* 0x000fe4000a7ea449 */
[--C-:B------:R-:W-:Y:S01]  /*2bc0*/  IADD3 R30, P2, P3, R31, UR16, R72.reuse ;  /* 0x000000101f1e7c10 */ /* 0x100fe2000fb5e048 */
[----:B------:R-:W-:Y:S01]  /*2bd0*/  IMAD.HI R36, R36, 0x2, RZ ;  /* 0x0000000224247827 */ /* 0x000fe200078e02ff */
[----:B------:R-:W-:-:S03]  /*2be0*/  IADD3 R40, P4, P5, R41, UR16, R72 ;  /* 0x0000001029287c10 */ /* 0x000fc6000fd9e048 */
[----:B------:R-:W-:Y:S02]  /*2bf0*/  IMAD.SHL.U32 R27, R78, 0x2, RZ ;  /* 0x000000024e1b7824 */ /* 0x000fe400078e00ff */
[----:B------:R-:W-:Y:S02]  /*2c00*/  IMAD.SHL.U32 R37, R32, 0x2, RZ ;  /* 0x0000000220257824 */ /* 0x000fe400078e00ff */
[----:B------:R-:W-:Y:S01]  /*2c10*/  IMAD R28, R91, R20, RZ ;  /* 0x000000145b1c7224 */ /* 0x000fe200078e02ff */
[--C-:B------:R-:W-:Y:S01]  /*2c20*/  IADD3.X R31, PT, PT, R26, UR17, R73.reuse, P2, P3 ;  /* 0x000000111a1f7c10 */ /* 0x100fe200097e6449 */
[----:B------:R-:W-:Y:S01]  /*2c30*/  IMAD.HI R78, R78, 0x2, RZ ;  /* 0x000000024e4e7827 */ /* 0x000fe200078e02ff */
[----:B------:R-:W-:Y:S02]  /*2c40*/  IADD3.X R41, PT, PT, R36, UR17, R73, P4, P5 ;  /* 0x0000001124297c10 */ /* 0x000fe4000a7ea449 */
[--C-:B------:R-:W-:Y:S01]  /*2c50*/  IADD3 R26, P2, P3, R27, UR16, R72.reuse ;  /* 0x000000101b1a7c10 */ /* 0x100fe2000fb5e048 */
[----:B------:R-:W-:Y:S01]  /*2c60*/  IMAD.HI R32, R32, 0x2, RZ ;  /* 0x0000000220207827 */ /* 0x000fe200078e02ff */
[----:B------:R-:W-:-:S03]  /*2c70*/  IADD3 R36, P4, P5, R37, UR16, R72 ;  /* 0x0000001025247c10 */ /* 0x000fc6000fd9e048 */
[----:B------:R-:W-:Y:S02]  /*2c80*/  IMAD.SHL.U32 R33, R28, 0x2, RZ ;  /* 0x000000021c217824 */ /* 0x000fe400078e00ff */
[-C--:B------:R-:W-:Y:S01]  /*2c90*/  IMAD R24, R81, R20.reuse, RZ ;  /* 0x0000001451187224 */ /* 0x080fe200078e02ff */
[--C-:B------:R-:W-:Y:S01]  /*2ca0*/  IADD3.X R27, PT, PT, R78, UR17, R73.reuse, P2, P3 ;  /* 0x000000114e1b7c10 */ /* 0x100fe200097e6449 */
[----:B------:R-:W-:Y:S01]  /*2cb0*/  IMAD.HI R28, R28, 0x2, RZ ;  /* 0x000000021c1c7827 */ /* 0x000fe200078e02ff */
[--C-:B------:R-:W-:Y:S02]  /*2cc0*/  IADD3.X R37, PT, PT, R32, UR17, R73.reuse, P4, P5 ;  /* 0x0000001120257c10 */ /* 0x100fe4000a7ea449 */
[----:B------:R-:W-:Y:S01]  /*2cd0*/  LOP3.LUT R78, R76, 0x20, RZ, 0x3c, !PT ;  /* 0x000000204c4e7812 */ /* 0x000fe200078e3cff */
[----:B------:R-:W-:Y:S01]  /*2ce0*/  IMAD.SHL.U32 R29, R24, 0x2, RZ ;  /* 0x00000002181d7824 */ /* 0x000fe200078e00ff */
[--C-:B------:R-:W-:Y:S01]  /*2cf0*/  IADD3 R32, P4, P5, R33, UR16, R72.reuse ;  /* 0x0000001021207c10 */ /* 0x100fe2000fd9e048 */
[-C--:B------:R-:W-:Y:S01]  /*2d00*/  IMAD R25, R89, R20.reuse, RZ ;  /* 0x0000001459197224 */ /* 0x080fe200078e02ff */
[----:B---3--:R2:W-:Y:S01]  /*2d10*/  STS.U16 [R76+UR9+0x1000], R143 ;  /* 0x0010008f4c007988 */ /* 0x0085e20008000409 */
[----:B------:R-:W-:Y:S01]  /*2d20*/  IMAD R23, R83, R20, RZ ;  /* 0x0000001453177224 */ /* 0x000fe200078e02ff */
[----:B------:R-:W-:Y:S01]  /*2d30*/  IADD3.X R33, PT, PT, R28, UR17, R73, P4, P5 ;  /* 0x000000111c217c10 */ /* 0x000fe2000a7ea449 */
[----:B------:R-:W-:Y:S01]  /*2d40*/  IMAD.HI R24, R24, 0x2, RZ ;  /* 0x0000000218187827 */ /* 0x000fe200078e02ff */
[----:B------:R3:W-:Y:S01]  /*2d50*/  STS.U16 [R76+UR9+0x1400], R115 ;  /* 0x001400734c007988 */ /* 0x0007e20008000409 */
[----:B------:R-:W-:-:S03]  /*2d60*/  IADD3 R28, P4, P5, R29, UR16, R72 ;  /* 0x000000101d1c7c10 */ /* 0x000fc6000fd9e048 */
[----:B------:R-:W-:Y:S01]  /*2d70*/  STS.U16 [R76+UR9+0x1800], R107 ;  /* 0x0018006b4c007988 */ /* 0x000fe20008000409 */
[----:B------:R-:W-:-:S03]  /*2d80*/  IMAD R22, R79, R20, RZ ;  /* 0x000000144f167224 */ /* 0x000fc600078e02ff */
[----:B------:R-:W-:Y:S01]  /*2d90*/  STS.U16 [R76+UR9+0x1c00], R109 ;  /* 0x001c006d4c007988 */ /* 0x000fe20008000409 */
[C---:B--2---:R-:W-:Y:S01]  /*2da0*/  IMAD.SHL.U32 R143, R25.reuse, 0x2, RZ ;  /* 0x00000002198f7824 */ /* 0x044fe200078e00ff */
[----:B---3--:R-:W-:Y:S02]  /*2db0*/  LOP3.LUT R115, R76, 0x40, RZ, 0x3c, !PT ;  /* 0x000000404c737812 */ /* 0x008fe400078e3cff */
[----:B------:R-:W-:Y:S01]  /*2dc0*/  STS.U16 [R76+UR9], R111 ;  /* 0x0000006f4c007988 */ /* 0x000fe20008000409 */
[----:B------:R-:W-:-:S03]  /*2dd0*/  IMAD.HI R142, R25, 0x2, RZ ;  /* 0x00000002198e7827 */ /* 0x000fc600078e02ff */
[----:B------:R2:W-:Y:S01]  /*2de0*/  STS.U16 [R78+UR9+0x500], R99 ;  /* 0x000500634e007988 */ /* 0x0005e20008000409 */
[C---:B------:R-:W-:Y:S01]  /*2df0*/  IMAD.SHL.U32 R25, R23.reuse, 0x2, RZ ;  /* 0x0000000217197824 */ /* 0x040fe200078e00ff */
[----:B------:R-:W-:Y:S01]  /*2e00*/  IADD3.X R29, PT, PT, R24, UR17, R73, P4, P5 ;  /* 0x00000011181d7c10 */ /* 0x000fe2000a7ea449 */
[----:B------:R-:W-:Y:S01]  /*2e10*/  IMAD.HI R144, R23, 0x2, RZ ;  /* 0x0000000217907827 */ /* 0x000fe200078e02ff */
[----:B------:R-:W-:Y:S01]  /*2e20*/  STS.U16 [R78+UR9+0x900], R101 ;  /* 0x000900654e007988 */ /* 0x000fe20008000409 */
[----:B------:R-:W-:Y:S02]  /*2e30*/  IADD3 R24, P4, P5, R143, UR16, R72 ;  /* 0x000000108f187c10 */ /* 0x000fe4000fd9e048 */
[----:B--2---:R-:W-:Y:S01]  /*2e40*/  LOP3.LUT R99, R76, 0x60, RZ, 0x3c, !PT ;  /* 0x000000604c637812 */ /* 0x004fe200078e3cff */
[----:B------:R-:W-:Y:S01]  /*2e50*/  STS.U16 [R78+UR9+0xd00], R103 ;  /* 0x000d00674e007988 */ /* 0x000fe20008000409 */
[----:B------:R-:W-:-:S03]  /*2e60*/  IMAD.SHL.U32 R23, R22, 0x2, RZ ;  /* 0x0000000216177824 */ /* 0x000fc600078e00ff */
[----:B------:R-:W-:Y:S01]  /*2e70*/  STS.U16 [R78+UR9+0x1100], R105 ;  /* 0x001100694e007988 */ /* 0x000fe20008000409 */
[----:B------:R-:W-:-:S03]  /*2e80*/  IMAD.HI R146, R22, 0x2, RZ ;  /* 0x0000000216927827 */ /* 0x000fc600078e02ff */
[----:B------:R-:W-:Y:S04]  /*2e90*/  STS.U16 [R78+UR9+0x1500], R93 ;  /* 0x0015005d4e007988 */ /* 0x000fe80008000409 */
[----:B------:R-:W-:Y:S04]  /*2ea0*/  STS.U16 [R78+UR9+0x1900], R95 ;  /* 0x0019005f4e007988 */ /* 0x000fe80008000409 */
[----:B------:R-:W-:Y:S04]  /*2eb0*/  STS.U16 [R78+UR9+0x1d00], R97 ;  /* 0x001d00614e007988 */ /* 0x000fe80008000409 */
[----:B-----5:R-:W-:Y:S01]  /*2ec0*/  STS.U16 [R78+UR9+0x100], R113 ;  /* 0x000100714e007988 */ /* 0x020fe20008000409 */
[----:B------:R-:W-:-:S03]  /*2ed0*/  IADD3 R22, P2, P3, R25, UR16, R72 ;  /* 0x0000001019167c10 */ /* 0x000fc6000fb5e048 */
[----:B------:R-:W-:Y:S04]  /*2ee0*/  STS.U16 [R115+UR9+0x600], R86 ;  /* 0x0006005673007988 */ /* 0x000fe80008000409 */
[----:B------:R-:W-:Y:S04]  /*2ef0*/  STS.U16 [R115+UR9+0xa00], R88 ;  /* 0x000a005873007988 */ /* 0x000fe80008000409 */
[----:B------:R-:W-:Y:S04]  /*2f00*/  STS.U16 [R115+UR9+0xe00], R90 ;  /* 0x000e005a73007988 */ /* 0x000fe80008000409 */
[----:B------:R-:W-:Y:S04]  /*2f10*/  STS.U16 [R115+UR9+0x1200], R92 ;  /* 0x0012005c73007988 */ /* 0x000fe80008000409 */
[----:B------:R-:W-:Y:S04]  /*2f20*/  STS.U16 [R115+UR9+0x1600], R80 ;  /* 0x0016005073007988 */ /* 0x000fe80008000409 */
[----:B------:R-:W-:Y:S04]  /*2f30*/  STS.U16 [R115+UR9+0x1a00], R82 ;  /* 0x001a005273007988 */ /* 0x000fe80008000409 */
[----:B------:R-:W-:Y:S04]  /*2f40*/  STS.U16 [R115+UR9+0x1e00], R84 ;  /* 0x001e005473007988 */ /* 0x000fe80008000409 */
[----:B----4-:R-:W-:Y:S04]  /*2f50*/  STS.U16 [R115+UR9+0x200], R94 ;  /* 0x0002005e73007988 */ /* 0x010fe80008000409 */
[----:B------:R2:W-:Y:S04]  /*2f60*/  STS.U16 [R99+UR9+0x700], R96 ;  /* 0x0007006063007988 */ /* 0x0005e80008000409 */
[----:B------:R-:W-:Y:S04]  /*2f70*/  STS.U16 [R99+UR9+0xf00], R104 ;  /* 0x000f006863007988 */ /* 0x000fe80008000409 */
[----:B------:R-:W-:Y:S04]  /*2f80*/  STS.U16 [R99+UR9+0xb00], R98 ;  /* 0x000b006263007988 */ /* 0x000fe80008000409 */
[----:B------:R-:W-:Y:S04]  /*2f90*/  STS.U16 [R99+UR9+0x1300], R100 ;  /* 0x0013006463007988 */ /* 0x000fe80008000409 */
[----:B------:R3:W-:Y:S04]  /*2fa0*/  STS.U16 [R99+UR9+0x1b00], R102 ;  /* 0x001b006663007988 */ /* 0x0007e80008000409 */
[----:B------:R4:W-:Y:S04]  /*2fb0*/  STS.U16 [R99+UR9+0x1700], R106 ;  /* 0x0017006a63007988 */ /* 0x0009e80008000409 */
[----:B------:R4:W-:Y:S04]  /*2fc0*/  STS.U16 [R99+UR9+0x1f00], R108 ;  /* 0x001f006c63007988 */ /* 0x0009e80008000409 */
[----:B------:R4:W-:Y:S01]  /*2fd0*/  STS.U16 [R99+UR9+0x300], R110 ;  /* 0x0003006e63007988 */ /* 0x0009e20008000409 */
[----:B------:R-:W-:-:S03]  /*2fe0*/  IADD3.X R25, PT, PT, R142, UR17, R73, P4, P5 ;  /* 0x000000118e197c10 */ /* 0x000fc6000a7ea449 */
[----:B------:R4:W-:Y:S04]  /*2ff0*/  STS.U16 [R76+UR9+0x4000], R117 ;  /* 0x004000754c007988 */ /* 0x0009e80008000409 */
[----:B------:R4:W-:Y:S01]  /*3000*/  STS.U16 [R76+UR9+0x4400], R119 ;  /* 0x004400774c007988 */ /* 0x0009e20008000409 */
[----:B------:R-:W-:-:S03]  /*3010*/  IADD3 R72, P4, P5, R23, UR16, R72 ;  /* 0x0000001017487c10 */ /* 0x000fc6000fd9e048 */
[----:B------:R4:W-:Y:S04]  /*3020*/  STS.U16 [R78+UR9+0x4100], R121 ;  /* 0x004100794e007988 */ /* 0x0009e80008000409 */
[----:B------:R4:W-:Y:S01]  /*3030*/  STS.U16 [R78+UR9+0x4500], R123 ;  /* 0x0045007b4e007988 */ /* 0x0009e20008000409 */
[----:B------:R-:W-:-:S03]  /*3040*/  IADD3.X R23, PT, PT, R144, UR17, R73, P2, P3 ;  /* 0x0000001190177c10 */ /* 0x000fc600097e6449 */
[----:B------:R4:W-:Y:S04]  /*3050*/  STS.U16 [R115+UR9+0x4200], R112 ;  /* 0x0042007073007988 */ /* 0x0009e80008000409 */
[----:B------:R4:W-:Y:S01]  /*3060*/  STS.U16 [R115+UR9+0x4600], R114 ;  /* 0x0046007273007988 */ /* 0x0009e20008000409 */
[----:B--2---:R-:W-:-:S03]  /*3070*/  IADD3 R96, P2, PT, R125, UR16, RZ ;  /* 0x000000107d607c10 */ /* 0x004fc6000ff5e0ff */
[----:B------:R4:W-:Y:S04]  /*3080*/  STS.U16 [R99+UR9+0x4300], R116 ;  /* 0x0043007463007988 */ /* 0x0009e80008000409 */
[----:B------:R4:W-:Y:S01]  /*3090*/  STS.U16 [R99+UR9+0x4700], R118 ;  /* 0x0047007663007988 */ /* 0x0009e20008000409 */
[----:B-1----:R1:W-:Y:S06]  /*30a0*/  MEMBAR.ALL.CTA ;  /* 0x0000000000007992 */ /* 0x0023ec0000008000 */
[----:B-1----:R-:W1:Y:S01]  /*30b0*/  FENCE.VIEW.ASYNC.S ;  /* 0x00000000000073c6 */ /* 0x002e620000000000 */
[----:B------:R-:W-:Y:S01]  /*30c0*/  SHF.R.S32.HI R80, RZ, 0x1f, R75 ;  /* 0x0000001fff507819 */ /* 0x000fe2000001144b */
[----:B------:R-:W-:Y:S01]  /*30d0*/  IMAD.SHL.U32 R105, R20, 0x40, RZ ;  /* 0x0000004014697824 */ /* 0x000fe200078e00ff */
[----:B------:R-:W-:Y:S01]  /*30e0*/  IADD3.X R97, PT, PT, R130, UR17, RZ, P2, !PT ;  /* 0x0000001182617c10 */ /* 0x000fe200097fe4ff */
[----:B------:R-:W-:Y:S01]  /*30f0*/  UIADD3 UR6, UPT, UPT, UR9, 0x2000, URZ ;  /* 0x0000200009067890 */ /* 0x000fe2000fffe0ff */
[----:B------:R-:W-:Y:S01]  /*3100*/  IADD3 R20, P2, PT, R127, UR16, RZ ;  /* 0x000000107f147c10 */ /* 0x000fe2000ff5e0ff */
[----:B------:R-:W-:Y:S01]  /*3110*/  UIADD3 UR7, UPT, UPT, UR9, 0x4800, URZ ;  /* 0x0000480009077890 */ /* 0x000fe2000fffe0ff */
[----:B------:R-:W-:Y:S01]  /*3120*/  LEA.HI R80, R80, R75, RZ, 0x6 ;  /* 0x0000004b50507211 */ /* 0x000fe200078f30ff */
[----:B------:R-:W-:Y:S01]  /*3130*/  IMAD.SHL.U32 R107, R21, 0x40, RZ ;  /* 0x00000040156b7824 */ /* 0x000fe200078e00ff */
[----:B------:R-:W-:Y:S01]  /*3140*/  IADD3.X R21, PT, PT, R133, UR17, RZ, P2, !PT ;  /* 0x0000001185157c10 */ /* 0x000fe200097fe4ff */
[----:B------:R-:W-:Y:S01]  /*3150*/  USHF.R.U32.HI UR6, URZ, 0x4, UR6 ;  /* 0x00000004ff067899 */ /* 0x000fe20008011606 */
[----:B------:R-:W-:Y:S01]  /*3160*/  ISETP.LT.OR P2, PT, R75, 0x40, P1 ;  /* 0x000000404b00780c */ /* 0x000fe20000f41670 */
[----:B------:R-:W-:Y:S01]  /*3170*/  USHF.R.U32.HI UR7, URZ, 0x4, UR7 ;  /* 0x00000004ff077899 */ /* 0x000fe20008011607 */
[----:B------:R-:W-:-:S02]  /*3180*/  SHF.R.S32.HI R80, RZ, 0x6, R80 ;  /* 0x00000006ff507819 */ /* 0x000fc40000011450 */
[----:B------:R-:W-:Y:S01]  /*3190*/  IADD3.X R73, PT, PT, R146, UR17, R73, P4, P5 ;  /* 0x0000001192497c10 */ /* 0x000fe2000a7ea449 */
[----:B------:R-:W-:Y:S01]  /*31a0*/  USGXT.U32 UR12, UR6, 0xe ;  /* 0x0000000e060c789a */ /* 0x000fe20008000000 */
[----:B---3--:R-:W-:Y:S01]  /*31b0*/  IADD3 R102, P3, PT, R122, UR16, RZ ;  /* 0x000000107a667c10 */ /* 0x008fe2000ff7e0ff */
[----:B------:R-:W-:Y:S01]  /*31c0*/  USGXT.U32 UR14, UR7, 0xe ;  /* 0x0000000e070e789a */ /* 0x000fe20008000000 */
[----:B------:R-:W-:Y:S02]  /*31d0*/  IADD3 R100, P4, PT, R120, UR16, RZ ;  /* 0x0000001078647c10 */ /* 0x000fe4000ff9e0ff */
[----:B------:R-:W-:Y:S01]  /*31e0*/  VIMNMX R80, PT, PT, R80, 0x1, !PT ;  /* 0x0000000150507848 */ /* 0x000fe20007fe0100 */
[----:B------:R-:W-:Y:S01]  /*31f0*/  UIADD3 UR24, UP0, UPT, UR12, 0x80, URZ ;  /* 0x000000800c187890 */ /* 0x000fe2000ff1e0ff */
[----:B------:R-:W-:Y:S01]  /*3200*/  IADD3.X R103, PT, PT, R124, UR17, RZ, P3, !PT ;  /* 0x000000117c677c10 */ /* 0x000fe20009ffe4ff */
[----:B------:R-:W-:Y:S01]  /*3210*/  UIADD3 UR22, UP1, UPT, UR14, 0x2, URZ ;  /* 0x000000020e167890 */ /* 0x000fe2000ff3e0ff */
[----:B------:R-:W-:Y:S01]  /*3220*/  IADD3.X R101, PT, PT, R126, UR17, RZ, P4, !PT ;  /* 0x000000117e657c10 */ /* 0x000fe2000a7fe4ff */
[----:B-1----:R-:W-:Y:S01]  /*3230*/  BAR.SYNC.DEFER_BLOCKING 0x0 ;  /* 0x0000000000007b1d */ /* 0x002fe20000010000 */
[----:B------:R-:W-:-:S02]  /*3240*/  IADD3 R94, P3, PT, R129, UR16, RZ ;  /* 0x00000010815e7c10 */ /* 0x000fc4000ff7e0ff */
[----:B------:R-:W-:Y:S01]  /*3250*/  IADD3 R92, P4, PT, R128, UR16, RZ ;  /* 0x00000010805c7c10 */ /* 0x000fe2000ff9e0ff */
[----:B------:R-:W-:Y:S02]  /*3260*/  VIADD R80, R80, 0xffffffff ;  /* 0xffffffff50507836 */ /* 0x000fe40000000000 */
[----:B0-----:R-:W-:Y:S01]  /*3270*/  UMOV UR4, URZ ;  /* 0x000000ff00047c82 */ /* 0x001fe20008000000 */
[----:B------:R-:W-:Y:S01]  /*3280*/  UMOV UR5, URZ ;  /* 0x000000ff00057c82 */ /* 0x000fe20008000000 */
[----:B------:R-:W-:Y:S01]  /*3290*/  UIADD3.X UR25, UPT, UPT, UR4, 0x40004040, URZ, UP0, !UPT ;  /* 0x4000404004197890 */ /* 0x000fe200087fe4ff */
[----:B------:R-:W-:Y:S01]  /*32a0*/  IADD3.X R95, PT, PT, R131, UR17, RZ, P3, !PT ;  /* 0x00000011835f7c10 */ /* 0x000fe20009ffe4ff */
[----:B------:R-:W-:Y:S01]  /*32b0*/  UIADD3.X UR23, UPT, UPT, UR5, 0x40004040, URZ, UP1, !UPT ;  /* 0x4000404005177890 */ /* 0x000fe20008ffe4ff */
[----:B------:R-:W-:Y:S01]  /*32c0*/  IADD3.X R93, PT, PT, R132, UR17, RZ, P4, !PT ;  /* 0x00000011845d7c10 */ /* 0x000fe2000a7fe4ff */
[----:B------:R-:W-:Y:S01]  /*32d0*/  UMOV UR6, URZ ;  /* 0x000000ff00067c82 */ /* 0x000fe20008000000 */
[----:B------:R-:W-:Y:S01]  /*32e0*/  ISETP.NE.U32.AND P3, PT, R80, RZ, PT ;  /* 0x000000ff5000720c */ /* 0x000fe20003f65070 */
[----:B----4-:R-:W-:-:S12]  /*32f0*/  @P2 BRA `(.L_x_6) ;  /* 0x0000000000842947 */ /* 0x010fd80003800000 */
[----:B------:R-:W-:Y:S02]  /*3300*/  UIADD3 UR4, UPT, UPT, UR9, 0x4000, URZ ;  /* 0x0000400009047890 */ /* 0x000fe4000fffe0ff */
[----:B------:R-:W-:Y:S02]  /*3310*/  USHF.R.U32.HI UR16, URZ, 0x4, UR9 ;  /* 0x00000004ff107899 */ /* 0x000fe40008011609 */
[----:B------:R-:W-:Y:S02]  /*3320*/  USHF.R.U32.HI UR4, URZ, 0x4, UR4 ;  /* 0x00000004ff047899 */ /* 0x000fe40008011604 */
[----:B------:R-:W-:Y:S02]  /*3330*/  USGXT.U32 UR16, UR16, 0xe ;  /* 0x0000000e1010789a */ /* 0x000fe40008000000 */
[----:B------:R-:W-:Y:S02]  /*3340*/  USGXT.U32 UR18, UR4, 0xe ;  /* 0x0000000e0412789a */ /* 0x000fe40008000000 */
[----:B------:R-:W-:-:S02]  /*3350*/  UIADD3 UR34, UP0, UPT, UR16, 0x80, URZ ;  /* 0x0000008010227890 */ /* 0x000fc4000ff1e0ff */
[----:B------:R-:W-:Y:S01]  /*3360*/  UIADD3 UR36, UP1, UPT, UR18, 0x2, URZ ;  /* 0x0000000212247890 */ /* 0x000fe2000ff3e0ff */
[----:B------:R-:W-:Y:S01]  /*3370*/  UMOV UR4, URZ ;  /* 0x000000ff00047c82 */ /* 0x000fe20008000000 */
[----:B------:R-:W-:Y:S01]  /*3380*/  UMOV UR38, 0x0 ;  /* 0x0000000000267882 */ /* 0x000fe20000000000 */
[----:B------:R-:W-:Y:S02]  /*3390*/  UIADD3.X UR35, UPT, UPT, UR4, 0x40004040, URZ, UP0, !UPT ;  /* 0x4000404004237890 */ /* 0x000fe400087fe4ff */
[----:B------:R-:W-:Y:S02]  /*33a0*/  UIADD3.X UR37, UPT, UPT, UR4, 0x40004040, URZ, UP1, !UPT ;  /* 0x4000404004257890 */ /* 0x000fe40008ffe4ff */
[----:B------:R-:W-:Y:S02]  /*33b0*/  UIADD3.64 UR26, UPT, UPT, UR34, 0x80, URZ ;  /* 0x00000080221a7897 */ /* 0x000fe4000fffe0ff */
[----:B------:R-:W-:Y:S02]  /*33c0*/  UIADD3.64 UR28, UPT, UPT, UR36, 0x2, URZ ;  /* 0x00000002241c7897 */ /* 0x000fe4000fffe0ff */
[----:B------:R-:W-:-:S02]  /*33d0*/  UIADD3.64 UR30, UPT, UPT, UR34, 0x100, URZ ;  /* 0x00000100221e7897 */ /* 0x000fc4000fffe0ff */
[----:B------:R-:W-:Y:S01]  /*33e0*/  UIADD3.64 UR32, UPT, UPT, UR36, 0x4, URZ ;  /* 0x0000000424207897 */ /* 0x000fe2000fffe0ff */
[----:B------:R-:W-:Y:S01]  /*33f0*/  UMOV UR39, 0x4048010 ;  /* 0x0404801000277882 */ /* 0x000fe20000000000 */
[----:B------:R-:W-:Y:S01]  /*3400*/  UMOV UR17, 0x40004040 ;  /* 0x4000404000117882 */ /* 0x000fe20000000000 */
[----:B------:R-:W-:Y:S01]  /*3410*/  UMOV UR19, 0x40004040 ;  /* 0x4000404000137882 */ /* 0x000fe20000000000 */
[----:B------:R-:W-:Y:S01]  /*3420*/  UMOV UR40, 0x0 ;  /* 0x0000000000287882 */ /* 0x000fe20000000000 */
[----:B------:R-:W-:Y:S01]  /*3430*/  UMOV UR41, 0x4048010 ;  /* 0x0404801000297882 */ /* 0x000fe20000000000 */
[----:B------:R-:W-:Y:S01]  /*3440*/  UMOV UR42, 0x0 ;  /* 0x00000000002a7882 */ /* 0x000fe20000000000 */
[----:B------:R-:W-:Y:S01]  /*3450*/  UMOV UR43, 0x4048010 ;  /* 0x04048010002b7882 */ /* 0x000fe20000000000 */
[----:B------:R-:W-:Y:S01]  /*3460*/  UMOV UR4, UR11 ;  /* 0x0000000b00047c82 */ /* 0x000fe20008000000 */
[----:B------:R-:W-:Y:S01]  /*3470*/  UMOV UR5, URZ ;  /* 0x000000ff00057c82 */ /* 0x000fe20008000000 */
[----:B------:R0:W-:Y:S01]  /*3480*/  UTCHMMA gdesc[UR16], gdesc[UR18], tmem[UR8], tmem[UR38], idesc[UR39], !UPT ;  /* 0x00ff2612100075ea */ /* 0x0001e2000f800008 */
[----:B------:R-:W-:Y:S01]  /*3490*/  UMOV UR44, 0x0 ;  /* 0x00000000002c7882 */ /* 0x000fe20000000000 */
[----:B------:R-:W-:Y:S01]  /*34a0*/  UMOV UR45, 0x4048010 ;  /* 0x04048010002d7882 */ /* 0x000fe20000000000 */
[----:B------:R0:W-:Y:S01]  /*34b0*/  UTCHMMA gdesc[UR34], gdesc[UR36], tmem[UR8], tmem[UR40], idesc[UR41], UPT ;  /* 0x00ff2824220075ea */ /* 0x0001e2000b800008 */
[----:B------:R-:W-:Y:S01]  /*34c0*/  UMOV UR4, UR4 ;  /* 0x0000000400047c82 */ /* 0x000fe20008000000 */
[----:B------:R0:W-:Y:S01]  /*34d0*/  UTCHMMA gdesc[UR26], gdesc[UR28], tmem[UR8], tmem[UR42], idesc[UR43], UPT ;  /* 0x00ff2a1c1a0075ea */ /* 0x0001e2000b800008 */
[----:B------:R0:W-:Y:S01]  /*34e0*/  UTCHMMA gdesc[UR30], gdesc[UR32], tmem[UR8], tmem[UR44], idesc[UR45], UPT ;  /* 0x00ff2c201e0075ea */ /* 0x0001e2000b800008 */
[----:B------:R0:W-:Y:S01]  /*34f0*/  UTCBAR [UR4], URZ ;  /* 0x000000ff040073e9 */ /* 0x0001e200080000ff */
[----:B------:R-:W-:Y:S01]  /*3500*/  NOP ;  /* 0x0000000000007918 */ /* 0x000fe20000000000 */
.L_x_6:
[----:B------:R-:W-:Y:S05]  /*3510*/  @!P3 BRA `(.L_x_7) ;  /* 0x000000100024b947 */ /* 0x000fea0003800000 */
[----:B------:R-:W-:Y:S01]  /*3520*/  VIADD R2, R2, 0xffffffc0 ;  /* 0xffffffc002027836 */ /* 0x000fe20000000000 */
[----:B0-----:R-:W-:Y:S02]  /*3530*/  UIADD3.64 UR18, UPT, UPT, UR24, 0x80, URZ ;  /* 0x0000008018127897 */ /* 0x001fe4000fffe0ff */
[----:B------:R-:W-:Y:S02]  /*3540*/  UIADD3.64 UR26, UPT, UPT, UR22, 0x2, URZ ;  /* 0x00000002161a7897 */ /* 0x000fe4000fffe0ff */
[----:B------:R-:W-:Y:S02]  /*3550*/  UIADD3.64 UR28, UPT, UPT, UR24, 0x100, URZ ;  /* 0x00000100181c7897 */ /* 0x000fe4000fffe0ff */
[----:B------:R-:W-:Y:S01]  /*3560*/  UIADD3.64 UR30, UPT, UPT, UR22, 0x4, URZ ;  /* 0x00000004161e7897 */ /* 0x000fe2000fffe0ff */
[----:B------:R-:W-:Y:S01]  /*3570*/  UMOV UR5, 0x1 ;  /* 0x0000000100057882 */ /* 0x000fe20000000000 */
[----:B------:R-:W-:-:S10]  /*3580*/  UMOV UR4, URZ ;  /* 0x000000ff00047c82 */ /* 0x000fd40008000000 */
.L_x_10:
[----:B------:R-:W-:Y:S01]  /*3590*/  USHF.L.U32 UR6, UR6, 0x1f, URZ ;  /* 0x0000001f06067899 */ /* 0x000fe200080006ff */
[----:B0-----:R-:W-:Y:S01]  /*35a0*/  LOP3.LUT R111, R77, 0x2, RZ, 0xfc, !PT ;  /* 0x000000024d6f7812 */ /* 0x001fe200078efcff */
[----:B------:R-:W-:Y:S01]  /*35b0*/  IMAD.WIDE R6, R105, 0x2, R6 ;  /* 0x0000000269067825 */ /* 0x000fe200078e0206 */
[C---:B------:R-:W-:Y:S02]  /*35c0*/  LOP3.LUT R113, R77.reuse, 0x4, RZ, 0xfc, !PT ;  /* 0x000000044d717812 */ /* 0x040fe400078efcff */
[----:B------:R-:W-:Y:S01]  /*35d0*/  LOP3.LUT R109, R77, 0x6, RZ, 0xfc, !PT ;  /* 0x000000064d6d7812 */ /* 0x000fe200078efcff */
[----:B------:R-:W-:Y:S01]  /*35e0*/  IMAD.U32 R82, RZ, RZ, UR6 ;  /* 0x00000006ff527e24 */ /* 0x000fe2000f8e00ff */
[-C--:B------:R-:W-:Y:S01]  /*35f0*/  ISETP.GE.AND P2, PT, R111, R2.reuse, PT ;  /* 0x000000026f00720c */ /* 0x080fe20003f46270 */
[----:B------:R-:W-:Y:S01]  /*3600*/  IMAD.WIDE R4, R105, 0x2, R4 ;  /* 0x0000000269047825 */ /* 0x000fe200078e0204 */
[-C--:B------:R-:W-:Y:S01]  /*3610*/  ISETP.GE.AND P3, PT, R113, R2.reuse, PT ;  /* 0x000000027100720c */ /* 0x080fe20003f66270 */
[----:B------:R-:W0:Y:S01]  /*3620*/  SYNCS.PHASECHK.TRANS64.TRYWAIT P6, [UR11], R82 ;  /* 0x00000052ff0075a7 */ /* 0x000e2200080c110b */
[----:B------:R-:W-:-:S02]  /*3630*/  ISETP.GE.AND P4, PT, R109, R2, PT ;  /* 0x000000026d00720c */ /* 0x000fc40003f86270 */
[C---:B------:R-:W-:Y:S02]  /*3640*/  LOP3.LUT R113, R77.reuse, 0x8, RZ, 0xfc, !PT ;  /* 0x000000084d717812 */ /* 0x040fe400078efcff */
[----:B------:R-:W-:Y:S02]  /*3650*/  PRMT R109, RZ, 0x7610, R109 ;  /* 0x00007610ff6d7816 */ /* 0x000fe4000000006d */
[----:B------:R-:W-:Y:S02]  /*3660*/  PRMT R111, RZ, 0x7610, R111 ;  /* 0x00007610ff6f7816 */ /* 0x000fe4000000006f */
[----:B------:R-:W-:Y:S01]  /*3670*/  ISETP.GE.AND P5, PT, R77, R2, PT ;  /* 0x000000024d00720c */ /* 0x000fe20003fa6270 */
[----:B0-----:R-:W-:-:S12]  /*3680*/  @!P6 BRA `(.L_x_8) ;  /* 0x0000001400e0e947 */ /* 0x001fd80003800000 */
.L_x_16:
[----:B------:R-:W2:Y:S01]  /*3690*/  @!P5 LDG.E.U16 R109, desc[UR20][R4.64] ;  /* 0x00000014046dd981 */ /* 0x000ea2000c1e1500 */
[----:B------:R-:W-:Y:S02]  /*36a0*/  LOP3.LUT R117, R77, 0xa, RZ, 0xfc, !PT ;  /* 0x0000000a4d757812 */ /* 0x000fe400078efcff */
[-C--:B------:R-:W-:Y:S01]  /*36b0*/  ISETP.GE.AND P5, PT, R113, R2.reuse, PT ;  /* 0x000000027100720c */ /* 0x080fe20003fa6270 */
[----:B------:R-:W3:Y:S01]  /*36c0*/  @!P2 LDG.E.U16 R111, desc[UR20][R6.64] ;  /* 0x00000014066fa981 */ /* 0x000ee2000c1e1500 */
[----:B------:R-:W-:Y:S01]  /*36d0*/  PRMT R82, RZ, 0x7610, R82 ;  /* 0x00007610ff527816 */ /* 0x000fe20000000052 */
[----:B------:R-:W-:Y:S01]  /*36e0*/  IMAD.WIDE R8, R105, 0x2, R8 ;  /* 0x0000000269087825 */ /* 0x000fe200078e0208 */
[----:B------:R-:W-:Y:S02]  /*36f0*/  ISETP.GE.AND P2, PT, R117, R2, PT ;  /* 0x000000027500720c */ /* 0x000fe40003f46270 */
[----:B------:R-:W-:Y:S01]  /*3700*/  LOP3.LUT R117, R77, 0xc, RZ, 0xfc, !PT ;  /* 0x0000000c4d757812 */ /* 0x000fe200078efcff */
[C---:B------:R-:W-:Y:S01]  /*3710*/  IMAD.WIDE R16, R105.reuse, 0x2, R16 ;  /* 0x0000000269107825 */ /* 0x040fe200078e0210 */
[----:B------:R-:W-:Y:S01]  /*3720*/  PRMT R84, RZ, 0x7610, R84 ;  /* 0x00007610ff547816 */ /* 0x000fe20000000054 */
[----:B------:R-:W4:Y:S01]  /*3730*/  @!P3 LDG.E.U16 R82, desc[UR20][R8.64] ;  /* 0x000000140852b981 */ /* 0x000f22000c1e1500 */
[----:B------:R-:W-:Y:S01]  /*3740*/  PRMT R113, RZ, 0x7610, R113 ;  /* 0x00007610ff717816 */ /* 0x000fe20000000071 */
[----:B------:R-:W-:Y:S01]  /*3750*/  IMAD.WIDE R102, R105, 0x2, R102 ;  /* 0x0000000269667825 */ /* 0x000fe200078e0266 */
[----:B------:R-:W-:-:S02]  /*3760*/  LEA.HI R119, R141, 0xe, RZ, 0x1a ;  /* 0x0000000e8d777811 */ /* 0x000fc400078fd0ff */
[-C--:B------:R-:W-:Y:S01]  /*3770*/  ISETP.GE.AND P3, PT, R117, R2.reuse, PT ;  /* 0x000000027500720c */ /* 0x080fe20003f66270 */
[----:B------:R-:W5:Y:S01]  /*3780*/  @!P4 LDG.E.U16 R84, desc[UR20][R16.64] ;  /* 0x000000141054c981 */ /* 0x000f62000c1e1500 */
[----:B------:R-:W-:Y:S02]  /*3790*/  LOP3.LUT R117, R77, 0x10, RZ, 0xfc, !PT ;  /* 0x000000104d757812 */ /* 0x000fe400078efcff */
[-C--:B------:R-:W-:Y:S01]  /*37a0*/  ISETP.GE.AND P4, PT, R119, R2.reuse, PT ;  /* 0x000000027700720c */ /* 0x080fe20003f86270 */
[----:B------:R-:W3:Y:S01]  /*37b0*/  @!P5 LDG.E.U16 R113, desc[UR20][R102.64] ;  /* 0x000000146671d981 */ /* 0x000ee2000c1e1500 */
[----:B------:R-:W-:Y:S01]  /*37c0*/  ISETP.GE.AND P5, PT, R117, R2, PT ;  /* 0x000000027500720c */ /* 0x000fe20003fa6270 */
[----:B------:R-:W-:Y:S01]  /*37d0*/  IMAD.WIDE R100, R105, 0x2, R100 ;  /* 0x0000000269647825 */ /* 0x000fe200078e0264 */
[----:B------:R-:W-:Y:S02]  /*37e0*/  PRMT R117, RZ, 0x7610, R117 ;  /* 0x00007610ff757816 */ /* 0x000fe40000000075 */
[----:B------:R-:W-:Y:S01]  /*37f0*/  LOP3.LUT R119, R77, 0x12, RZ, 0xfc, !PT ;  /* 0x000000124d777812 */ /* 0x000fe200078efcff */
[----:B------:R-:W-:Y:S01]  /*3800*/  IMAD.WIDE R10, R105, 0x2, R10 ;  /* 0x00000002690a7825 */ /* 0x000fe200078e020a */
[----:B------:R-:W-:-:S02]  /*3810*/  PRMT R86, RZ, 0x7610, R86 ;  /* 0x00007610ff567816 */ /* 0x000fc40000000056 */
[----:B------:R-:W-:Y:S01]  /*3820*/  PRMT R88, RZ, 0x7610, R88 ;  /* 0x00007610ff587816 */ /* 0x000fe20000000058 */
[----:B------:R-:W-:Y:S01]  /*3830*/  IMAD.WIDE R96, R105, 0x2, R96 ;  /* 0x0000000269607825 */ /* 0x000fe200078e0260 */
[----:B------:R-:W4:Y:S01]  /*3840*/  @!P2 LDG.E.U16 R117, desc[UR20][R100.64] ;  /* 0x000000146475a981 */ /* 0x000f22000c1e1500 */
[-C--:B------:R-:W-:Y:S02]  /*3850*/  ISETP.GE.AND P2, PT, R119, R2.reuse, PT ;  /* 0x000000027700720c */ /* 0x080fe40003f46270 */
[C---:B------:R-:W-:Y:S01]  /*3860*/  LOP3.LUT R121, R77.reuse, 0x14, RZ, 0xfc, !PT ;  /* 0x000000144d797812 */ /* 0x040fe200078efcff */
[----:B------:R-:W4:Y:S01]  /*3870*/  @!P3 LDG.E.U16 R86, desc[UR20][R96.64] ;  /* 0x000000146056b981 */ /* 0x000f22000c1e1500 */
[----:B------:R-:W-:Y:S02]  /*3880*/  LOP3.LUT R119, R77, 0x16, RZ, 0xfc, !PT ;  /* 0x000000164d777812 */ /* 0x000fe400078efcff */
[-C--:B------:R-:W-:Y:S01]  /*3890*/  ISETP.GE.AND P3, PT, R121, R2.reuse, PT ;  /* 0x000000027900720c */ /* 0x080fe20003f66270 */
[----:B------:R-:W4:Y:S01]  /*38a0*/  @!P4 LDG.E.U16 R88, desc[UR20][R10.64] ;  /* 0x000000140a58c981 */ /* 0x000f22000c1e1500 */
[----:B------:R-:W-:Y:S01]  /*38b0*/  ISETP.GE.AND P4, PT, R119, R2, PT ;  /* 0x000000027700720c */ /* 0x000fe20003f86270 */
[----:B------:R-:W-:Y:S01]  /*38c0*/  IMAD.WIDE R94, R105, 0x2, R94 ;  /* 0x00000002695e7825 */ /* 0x000fe200078e025e */
[----:B------:R-:W-:-:S02]  /*38d0*/  PRMT R119, RZ, 0x7610, R119 ;  /* 0x00007610ff777816 */ /* 0x000fc40000000077 */
[----:B------:R-:W-:Y:S01]  /*38e0*/  LOP3.LUT R123, R77, 0x18, RZ, 0xfc, !PT ;  /* 0x000000184d7b7812 */ /* 0x000fe200078efcff */
[C---:B------:R-:W-:Y:S01]  /*38f0*/  IMAD.WIDE R20, R105.reuse, 0x2, R20 ;  /* 0x0000000269147825 */ /* 0x040fe200078e0214 */
[----:B------:R-:W-:Y:S02]  /*3900*/  PRMT R121, RZ, 0x7610, R121 ;  /* 0x00007610ff797816 */ /* 0x000fe40000000079 */
[----:B------:R-:W-:Y:S01]  /*3910*/  PRMT R90, RZ, 0x7610, R90 ;  /* 0x00007610ff5a7816 */ /* 0x000fe2000000005a */
[----:B------:R-:W4:Y:S01]  /*3920*/  @!P5 LDG.E.U16 R119, desc[UR20][R94.64] ;  /* 0x000000145e77d981 */ /* 0x000f22000c1e1500 */
[----:B------:R-:W-:Y:S01]  /*3930*/  IMAD.WIDE R92, R105, 0x2, R92 ;  /* 0x00000002695c7825 */ /* 0x000fe200078e025c */
[----:B------:R-:W-:Y:S02]  /*3940*/  ISETP.GE.AND P5, PT, R123, R2, PT ;  /* 0x000000027b00720c */ /* 0x000fe40003fa6270 */
[----:B------:R-:W-:Y:S01]  /*3950*/  PRMT R98, RZ, 0x7610, R98 ;  /* 0x00007610ff627816 */ /* 0x000fe20000000062 */
[----:B------:R-:W-:Y:S01]  /*3960*/  IMAD.WIDE R54, R105, 0x2, R54 ;  /* 0x0000000269367825 */ /* 0x000fe200078e0236 */
[C---:B------:R-:W-:Y:S01]  /*3970*/  LOP3.LUT R125, R77.reuse, 0x1a, RZ, 0xfc, !PT ;  /* 0x0000001a4d7d7812 */ /* 0x040fe200078efcff */
[----:B------:R-:W5:Y:S01]  /*3980*/  @!P2 LDG.E.U16 R121, desc[UR20][R92.64] ;  /* 0x000000145c79a981 */ /* 0x000f62000c1e1500 */
[----:B------:R-:W-:-:S02]  /*3990*/  LOP3.LUT R123, R77, 0x1c, RZ, 0xfc, !PT ;  /* 0x0000001c4d7b7812 */ /* 0x000fc400078efcff */
[----:B------:R-:W-:Y:S01]  /*39a0*/  LEA.HI R127, R141, 0x1e, RZ, 0x1a ;  /* 0x0000001e8d7f7811 */ /* 0x000fe200078fd0ff */
[----:B------:R-:W5:Y:S01]  /*39b0*/  @!P3 LDG.E.U16 R90, desc[UR20][R20.64] ;  /* 0x00000014145ab981 */ /* 0x000f62000c1e1500 */
[-C--:B------:R-:W-:Y:S02]  /*39c0*/  ISETP.GE.AND P2, PT, R125, R2.reuse, PT ;  /* 0x000000027d00720c */ /* 0x080fe40003f46270 */
[-C--:B------:R-:W-:Y:S01]  /*39d0*/  ISETP.GE.AND P3, PT, R123, R2.reuse, PT ;  /* 0x000000027b00720c */ /* 0x080fe20003f66270 */
[----:B------:R-:W5:Y:S01]  /*39e0*/  @!P4 LDG.E.U16 R98, desc[UR20][R54.64] ;  /* 0x000000143662c981 */ /* 0x000f62000c1e1500 */
[----:B------:R-:W-:Y:S01]  /*39f0*/  PRMT R123, RZ, 0x7610, R123 ;  /* 0x00007610ff7b7816 */ /* 0x000fe2000000007b */
[----:B------:R-:W-:Y:S01]  /*3a00*/  IMAD.WIDE R52, R105, 0x2, R52 ;  /* 0x0000000269347825 */ /* 0x000fe200078e0234 */
[-C--:B------:R-:W-:Y:S02]  /*3a10*/  ISETP.GE.AND P4, PT, R127, R2.reuse, PT ;  /* 0x000000027f00720c */ /* 0x080fe40003f86270 */
[----:B------:R-:W-:Y:S01]  /*3a20*/  LOP3.LUT R129, R77, 0x20, RZ, 0xfc, !PT ;  /* 0x000000204d817812 */ /* 0x000fe200078efcff */
[----:B------:R-:W-:Y:S01]  /*3a30*/  IMAD.WIDE R50, R105, 0x2, R50 ;  /* 0x0000000269327825 */ /* 0x000fe200078e0232 */
[----:B------:R-:W-:Y:S01]  /*3a40*/  PRMT R125, RZ, 0x7610, R125 ;  /* 0x00007610ff7d7816 */ /* 0x000fe2000000007d */
[----:B------:R-:W5:Y:S01]  /*3a50*/  @!P5 LDG.E.U16 R123, desc[UR20][R52.64] ;  /* 0x00000014347bd981 */ /* 0x000f62000c1e1500 */
[----:B------:R-:W-:Y:S01]  /*3a60*/  ISETP.GE.AND P5, PT, R129, R2, PT ;  /* 0x000000028100720c */ /* 0x000fe20003fa6270 */
[----:B------:R-:W-:Y:S01]  /*3a70*/  IMAD.WIDE R12, R105, 0x2, R12 ;  /* 0x00000002690c7825 */ /* 0x000fe200078e020c */
[----:B------:R-:W-:-:S02]  /*3a80*/  PRMT R106, RZ, 0x7610, R106 ;  /* 0x00007610ff6a7816 */ /* 0x000fc4000000006a */
[----:B------:R-:W-:Y:S01]  /*3a90*/  LOP3.LUT R127, R77, 0x22, RZ, 0xfc, !PT ;  /* 0x000000224d7f7812 */ /* 0x000fe200078efcff */
[----:B------:R-:W-:Y:S01]  /*3aa0*/  IMAD.WIDE R48, R105, 0x2, R48 ;  /* 0x0000000269307825 */ /* 0x000fe200078e0230 */
[----:B------:R-:W-:Y:S01]  /*3ab0*/  PRMT R104, RZ, 0x7610, R104 ;  /* 0x00007610ff687816 */ /* 0x000fe20000000068 */
[----:B------:R-:W5:Y:S01]  /*3ac0*/  @!P2 LDG.E.U16 R125, desc[UR20][R50.64] ;  /* 0x00000014327da981 */ /* 0x000f62000c1e1500 */
[C---:B------:R-:W-:Y:S02]  /*3ad0*/  LOP3.LUT R131, R77.reuse, 0x26, RZ, 0xfc, !PT ;  /* 0x000000264d837812 */ /* 0x040fe400078efcff */
[----:B------:R-:W-:Y:S01]  /*3ae0*/  LOP3.LUT R129, R77, 0x24, RZ, 0xfc, !PT ;  /* 0x000000244d817812 */ /* 0x000fe200078efcff */
[----:B------:R-:W5:Y:S01]  /*3af0*/  @!P4 LDG.E.U16 R106, desc[UR20][R12.64] ;  /* 0x000000140c6ac981 */ /* 0x000f62000c1e1500 */
[-C--:B------:R-:W-:Y:S01]  /*3b00*/  ISETP.GE.AND P2, PT, R127, R2.reuse, PT ;  /* 0x000000027f00720c */ /* 0x080fe20003f46270 */
[----:B------:R-:W-:Y:S01]  /*3b10*/  IMAD.WIDE R46, R105, 0x2, R46 ;  /* 0x00000002692e7825 */ /* 0x000fe200078e022e */
[----:B------:R-:W-:Y:S01]  /*3b20*/  PRMT R127, RZ, 0x7610, R127 ;  /* 0x00007610ff7f7816 */ /* 0x000fe2000000007f */
[----:B------:R-:W5:Y:S01]  /*3b30*/  @!P3 LDG.E.U16 R104, desc[UR20][R48.64] ;  /* 0x000000143068b981 */ /* 0x000f62000c1e1500 */
[----:B------:R-:W-:-:S02]  /*3b40*/  ISETP.GE.AND P4, PT, R131, R2, PT ;  /* 0x000000028300720c */ /* 0x000fc40003f86270 */
[-C--:B------:R-:W-:Y:S02]  /*3b50*/  ISETP.GE.AND P3, PT, R129, R2.reuse, PT ;  /* 0x000000028100720c */ /* 0x080fe40003f66270 */
[----:B------:R-:W-:Y:S01]  /*3b60*/  LOP3.LUT R129, R77, 0x28, RZ, 0xfc, !PT ;  /* 0x000000284d817812 */ /* 0x000fe200078efcff */
[----:B------:R-:W5:Y:S01]  /*3b70*/  @!P5 LDG.E.U16 R127, desc[UR20][R46.64] ;  /* 0x000000142e7fd981 */ /* 0x000f62000c1e1500 */
[----:B------:R-:W-:Y:S02]  /*3b80*/  PRMT R110, RZ, 0x7610, R110 ;  /* 0x00007610ff6e7816 */ /* 0x000fe4000000006e */
[----:B------:R-:W-:Y:S01]  /*3b90*/  ISETP.GE.AND P5, PT, R129, R2, PT ;  /* 0x000000028100720c */ /* 0x000fe20003fa6270 */
[----:B------:R-:W-:Y:S01]  /*3ba0*/  IMAD.WIDE R40, R105, 0x2, R40 ;  /* 0x0000000269287825 */ /* 0x000fe200078e0228 */
[----:B------:R-:W-:-:S03]  /*3bb0*/  PRMT R129, RZ, 0x7610, R129 ;  /* 0x00007610ff817816 */ /* 0x000fc60000000081 */
[----:B------:R-:W-:Y:S01]  /*3bc0*/  IMAD.WIDE R44, R105, 0x2, R44 ;  /* 0x00000002692c7825 */ /* 0x000fe200078e022c */
[----:B------:R-:W-:Y:S01]  /*3bd0*/  LOP3.LUT R131, R77, 0x2a, RZ, 0xfc, !PT ;  /* 0x0000002a4d837812 */ /* 0x000fe200078efcff */
[----:B------:R-:W5:Y:S01]  /*3be0*/  @!P4 LDG.E.U16 R110, desc[UR20][R40.64] ;  /* 0x00000014286ec981 */ /* 0x000f62000c1e1500 */
[----:B------:R-:W-:Y:S01]  /*3bf0*/  PRMT R108, RZ, 0x7610, R108 ;  /* 0x00007610ff6c7816 */ /* 0x000fe2000000006c */
[----:B------:R-:W-:Y:S01]  /*3c00*/  IMAD.WIDE R42, R105, 0x2, R42 ;  /* 0x00000002692a7825 */ /* 0x000fe200078e022a */
[-C--:B------:R-:W-:Y:S01]  /*3c10*/  ISETP.GE.AND P4, PT, R87, R2.reuse, PT ;  /* 0x000000025700720c */ /* 0x080fe20003f86270 */
[----:B------:R-:W5:Y:S01]  /*3c20*/  @!P2 LDG.E.U16 R129, desc[UR20][R44.64] ;  /* 0x000000142c81a981 */ /* 0x000f62000c1e1500 */
[----:B------:R-:W-:Y:S02]  /*3c30*/  ISETP.GE.AND P2, PT, R131, R2, PT ;  /* 0x000000028300720c */ /* 0x000fe40003f46270 */
[----:B------:R-:W-:Y:S01]  /*3c40*/  LEA.HI R133, R141, 0x2e, RZ, 0x1a ;  /* 0x0000002e8d857811 */ /* 0x000fe200078fd0ff */
[----:B------:R-:W5:Y:S01]  /*3c50*/  @!P3 LDG.E.U16 R108, desc[UR20][R42.64] ;  /* 0x000000142a6cb981 */ /* 0x000f62000c1e1500 */
[----:B------:R-:W-:-:S02]  /*3c60*/  PRMT R112, RZ, 0x7610, R112 ;  /* 0x00007610ff707816 */ /* 0x000fc40000000070 */
[----:B------:R-:W-:Y:S01]  /*3c70*/  ISETP.GE.AND P3, PT, R133, R2, PT ;  /* 0x000000028500720c */ /* 0x000fe20003f66270 */
[----:B------:R-:W-:Y:S01]  /*3c80*/  IMAD.WIDE R34, R105, 0x2, R34 ;  /* 0x0000000269227825 */ /* 0x000fe200078e0222 */
[----:B------:R-:W-:-:S03]  /*3c90*/  PRMT R133, RZ, 0x7610, R133 ;  /* 0x00007610ff857816 */ /* 0x000fc60000000085 */
[----:B------:R-:W-:Y:S01]  /*3ca0*/  IMAD.WIDE R36, R105, 0x2, R36 ;  /* 0x0000000269247825 */ /* 0x000fe200078e0224 */
[----:B------:R-:W-:Y:S01]  /*3cb0*/  PRMT R131, RZ, 0x7610, R131 ;  /* 0x00007610ff837816 */ /* 0x000fe20000000083 */
[----:B------:R-:W5:Y:S01]  /*3cc0*/  @!P4 LDG.E.U16 R112, desc[UR20][R34.64] ;  /* 0x000000142270c981 */ /* 0x000f62000c1e1500 */
[-C--:B------:R-:W-:Y:S01]  /*3cd0*/  ISETP.GE.AND P4, PT, R81, R2.reuse, PT ;  /* 0x000000025100720c */ /* 0x080fe20003f86270 */
[----:B------:R-:W-:Y:S02]  /*3ce0*/  IMAD.WIDE R38, R105, 0x2, R38 ;  /* 0x0000000269267825 */ /* 0x000fe400078e0226 */
[----:B------:R-:W5:Y:S01]  /*3cf0*/  @!P2 LDG.E.U16 R133, desc[UR20][R36.64] ;  /* 0x000000142485a981 */ /* 0x000f62000c1e1500 */
[----:B------:R-:W-:-:S03]  /*3d00*/  ISETP.GE.AND P2, PT, R85, R2, PT ;  /* 0x000000025500720c */ /* 0x000fc60003f46270 */
[----:B------:R-:W5:Y:S01]  /*3d10*/  @!P5 LDG.E.U16 R131, desc[UR20][R38.64] ;  /* 0x000000142683d981 */ /* 0x000f62000c1e1500 */
[-C--:B------:R-:W-:Y:S01]  /*3d20*/  ISETP.GE.AND P5, PT, R91, R2.reuse, PT ;  /* 0x000000025b00720c */ /* 0x080fe20003fa6270 */
[C---:B------:R-:W-:Y:S01]  /*3d30*/  IMAD.WIDE R30, R105.reuse, 0x2, R30 ;  /* 0x00000002691e7825 */ /* 0x040fe200078e021e */
[----:B------:R-:W-:Y:S02]  /*3d40*/  PRMT R145, RZ, 0x7610, R145 ;  /* 0x00007610ff917816 */ /* 0x000fe40000000091 */
[----:B------:R-:W-:Y:S01]  /*3d50*/  PRMT R116, RZ, 0x7610, R116 ;  /* 0x00007610ff747816 */ /* 0x000fe20000000074 */
[C---:B------:R-:W-:Y:S01]  /*3d60*/  IMAD.WIDE R28, R105.reuse, 0x2, R28 ;  /* 0x00000002691c7825 */ /* 0x040fe200078e021c */
[----:B------:R-:W-:Y:S02]  /*3d70*/  PRMT R114, RZ, 0x7610, R114 ;  /* 0x00007610ff727816 */ /* 0x000fe40000000072 */
[----:B------:R-:W-:Y:S01]  /*3d80*/  PRMT R143, RZ, 0x7610, R143 ;  /* 0x00007610ff8f7816 */ /* 0x000fe2000000008f */
[----:B------:R-:W5:Y:S01]  /*3d90*/  @!P2 LDG.E.U16 R145, desc[UR20][R30.64] ;  /* 0x000000141e91a981 */ /* 0x000f62000c1e1500 */
[----:B------:R-:W-:Y:S01]  /*3da0*/  IMAD.WIDE R32, R105, 0x2, R32 ;  /* 0x0000000269207825 */ /* 0x000fe200078e0220 */
[----:B------:R-:W-:-:S02]  /*3db0*/  ISETP.GE.AND P2, PT, R89, R2, PT ;  /* 0x000000025900720c */ /* 0x000fc40003f46270 */
[----:B------:R-:W5:Y:S01]  /*3dc0*/  @!P4 LDG.E.U16 R116, desc[UR20][R28.64] ;  /* 0x000000141c74c981 */ /* 0x000f62000c1e1500 */
[----:B------:R-:W-:Y:S01]  /*3dd0*/  IMAD.WIDE R14, R105, 0x2, R14 ;  /* 0x00000002690e7825 */ /* 0x000fe200078e020e */
[----:B------:R-:W-:Y:S02]  /*3de0*/  ISETP.GE.AND P4, PT, R83, R2, PT ;  /* 0x000000025300720c */ /* 0x000fe40003f86270 */
[C---:B------:R-:W-:Y:S01]  /*3df0*/  LEA.HI R147, R141.reuse, 0x3e, RZ, 0x1a ;  /* 0x0000003e8d937811 */ /* 0x040fe200078fd0ff */
[----:B------:R-:W5:Y:S01]  /*3e00*/  @!P5 LDG.E.U16 R143, desc[UR20][R32.64] ;  /* 0x00000014208fd981 */ /* 0x000f62000c1e1500 */
[----:B------:R-:W-:-:S03]  /*3e10*/  LOP3.LUT R149, R141, 0x3f, RZ, 0xc0, !PT ;  /* 0x0000003f8d957812 */ /* 0x000fc600078ec0ff */
[----:B------:R-:W5:Y:S01]  /*3e20*/  @!P3 LDG.E.U16 R114, desc[UR20][R14.64] ;  /* 0x000000140e72b981 */ /* 0x000f62000c1e1500 */
[-C--:B------:R-:W-:Y:S02]  /*3e30*/  ISETP.GE.AND P3, PT, R147, R2.reuse, PT ;  /* 0x000000029300720c */ /* 0x080fe40003f66270 */
[----:B------:R-:W-:Y:S01]  /*3e40*/  ISETP.GE.AND P5, PT, R149, R2, PT ;  /* 0x000000029500720c */ /* 0x000fe20003fa6270 */
[C---:B------:R-:W-:Y:S01]  /*3e50*/  IMAD.WIDE R24, R105.reuse, 0x2, R24 ;  /* 0x0000000269187825 */ /* 0x040fe200078e0218 */
[----:B------:R-:W-:Y:S02]  /*3e60*/  PRMT R147, RZ, 0x7610, R147 ;  /* 0x00007610ff937816 */ /* 0x000fe40000000093 */
[----:B------:R-:W-:Y:S01]  /*3e70*/  PRMT R149, RZ, 0x7610, R149 ;  /* 0x00007610ff957816 */ /* 0x000fe20000000095 */
[----:B------:R-:W-:-:S03]  /*3e80*/  IMAD.WIDE R22, R105, 0x2, R22 ;  /* 0x0000000269167825 */ /* 0x000fc600078e0216 */
[----:B------:R-:W5:Y:S01]  /*3e90*/  @!P2 LDG.E.U16 R147, desc[UR20][R24.64] ;  /* 0x000000141893a981 */ /* 0x000f62000c1e1500 */
[----:B------:R-:W-:-:S03]  /*3ea0*/  ISETP.GE.AND P2, PT, R79, R2, PT ;  /* 0x000000024f00720c */ /* 0x000fc60003f46270 */
[----:B------:R-:W5:Y:S01]  /*3eb0*/  @!P4 LDG.E.U16 R149, desc[UR20][R22.64] ;  /* 0x000000141695c981 */ /* 0x000f62000c1e1500 */
[----:B------:R-:W-:Y:S01]  /*3ec0*/  ISETP.GE.AND P4, PT, R3, R2, PT ;  /* 0x000000020300720c */ /* 0x000fe20003f86270 */
[C---:B------:R-:W-:Y:S01]  /*3ed0*/  IMAD.WIDE R18, R105.reuse, 0x2, R18 ;  /* 0x0000000269127825 */ /* 0x040fe200078e0212 */
[----:B------:R-:W-:Y:S02]  /*3ee0*/  PRMT R118, RZ, 0x7610, R118 ;  /* 0x00007610ff767816 */ /* 0x000fe40000000076 */
[----:B------:R-:W-:Y:S01]  /*3ef0*/  PRMT R120, RZ, 0x7610, R120 ;  /* 0x00007610ff787816 */ /* 0x000fe20000000078 */
[----:B------:R-:W-:Y:S01]  /*3f00*/  IMAD.WIDE R72, R105, 0x2, R72 ;  /* 0x0000000269487825 */ /* 0x000fe200078e0248 */
[----:B------:R-:W-:-:S03]  /*3f10*/  PRMT R122, RZ, 0x7610, R122 ;  /* 0x00007610ff7a7816 */ /* 0x000fc6000000007a */
[----:B------:R-:W-:Y:S01]  /*3f20*/  IMAD.WIDE R26, R105, 0x2, R26 ;  /* 0x00000002691a7825 */ /* 0x000fe200078e021a */
[----:B------:R-:W5:Y:S04]  /*3f30*/  @!P2 LDG.E.U16 R120, desc[UR20][R72.64] ;  /* 0x000000144878a981 */ /* 0x000f68000c1e1500 */
[----:B------:R-:W5:Y:S04]  /*3f40*/  @!P4 LDG.E.U16 R118, desc[UR20][R26.64] ;  /* 0x000000141a76c981 */ /* 0x000f68000c1e1500 */
[----:B------:R-:W5:Y:S01]  /*3f50*/  @!P3 LDG.E.U16 R122, desc[UR20][R18.64] ;  /* 0x00000014127ab981 */ /* 0x000f62000c1e1500 */
[----:B------:R-:W-:Y:S01]  /*3f60*/  BAR.SYNC.DEFER_BLOCKING 0x0 ;  /* 0x0000000000007b1d */ /* 0x000fe20000010000 */
[----:B------:R-:W-:Y:S01]  /*3f70*/  PRMT R151, RZ, 0x7610, R151 ;  /* 0x00007610ff977816 */ /* 0x000fe20000000097 */
[----:B------:R-:W-:Y:S01]  /*3f80*/  IMAD.WIDE R64, R107, 0x2, R64 ;  /* 0x000000026b407825 */ /* 0x000fe200078e0240 */
[----:B------:R-:W-:-:S02]  /*3f90*/  PRMT R155, RZ, 0x7610, R155 ;  /* 0x00007610ff9b7816 */ /* 0x000fc4000000009b */
[----:B------:R-:W-:Y:S01]  /*3fa0*/  PRMT R153, RZ, 0x7610, R153 ;  /* 0x00007610ff997816 */ /* 0x000fe20000000099 */
[C---:B------:R-:W-:Y:S01]  /*3fb0*/  IMAD.WIDE R56, R107.reuse, 0x2, R56 ;  /* 0x000000026b387825 */ /* 0x040fe200078e0238 */
[----:B------:R-:W-:Y:S02]  /*3fc0*/  PRMT R157, RZ, 0x7610, R157 ;  /* 0x00007610ff9d7816 */ /* 0x000fe4000000009d */
[----:B------:R-:W-:Y:S01]  /*3fd0*/  PRMT R124, RZ, 0x7610, R124 ;  /* 0x00007610ff7c7816 */ /* 0x000fe2000000007c */
[C---:B------:R-:W-:Y:S01]  /*3fe0*/  IMAD.WIDE R66, R107.reuse, 0x2, R66 ;  /* 0x000000026b427825 */ /* 0x040fe200078e0242 */
[----:B------:R-:W-:Y:S02]  /*3ff0*/  PRMT R128, RZ, 0x7610, R128 ;  /* 0x00007610ff807816 */ /* 0x000fe40000000080 */
[----:B------:R-:W-:Y:S01]  /*4000*/  PRMT R126, RZ, 0x7610, R126 ;  /* 0x00007610ff7e7816 */ /* 0x000fe2000000007e */
[----:B------:R-:W-:Y:S01]  /*4010*/  IMAD.WIDE R58, R107, 0x2, R58 ;  /* 0x000000026b3a7825 */ /* 0x000fe200078e023a */
[----:B------:R-:W-:-:S03]  /*4020*/  PRMT R130, RZ, 0x7610, R130 ;  /* 0x00007610ff827816 */ /* 0x000fc60000000082 */
[----:B------:R-:W-:-:S04]  /*4030*/  IMAD.WIDE R68, R107, 0x2, R68 ;  /* 0x000000026b447825 */ /* 0x000fc800078e0244 */
[C---:B------:R-:W-:Y:S01]  /*4040*/  IMAD.WIDE R60, R107.reuse, 0x2, R60 ;  /* 0x000000026b3c7825 */ /* 0x040fe200078e023c */
[----:B------:R-:W5:Y:S03]  /*4050*/  @!P5 LDG.E.U16 R151, desc[UR20][R56.64] ;  /* 0x000000143897d981 */ /* 0x000f66000c1e1500 */
[C---:B------:R-:W-:Y:S01]  /*4060*/  IMAD.WIDE R70, R107.reuse, 0x2, R70 ;  /* 0x000000026b467825 */ /* 0x040fe200078e0246 */
[----:B------:R-:W5:Y:S03]  /*4070*/  @!P5 LDG.E.U16 R155, desc[UR20][R64.64] ;  /* 0x00000014409bd981 */ /* 0x000f66000c1e1500 */
[----:B------:R-:W-:Y:S01]  /*4080*/  IMAD.WIDE R62, R107, 0x2, R62 ;  /* 0x000000026b3e7825 */ /* 0x000fe200078e023e */
[----:B------:R-:W5:Y:S04]  /*4090*/  @!P5 LDG.E.U16 R153, desc[UR20][R58.64] ;  /* 0x000000143a99d981 */ /* 0x000f68000c1e1500 */
[----:B------:R-:W5:Y:S04]  /*40a0*/  @!P5 LDG.E.U16 R157, desc[UR20][R66.64] ;  /* 0x00000014429dd981 */ /* 0x000f68000c1e1500 */
[----:B------:R-:W5:Y:S04]  /*40b0*/  @!P5 LDG.E.U16 R124, desc[UR20][R60.64] ;  /* 0x000000143c7cd981 */ /* 0x000f68000c1e1500 */
[----:B------:R-:W5:Y:S04]  /*40c0*/  @!P5 LDG.E.U16 R128, desc[UR20][R68.64] ;  /* 0x000000144480d981 */ /* 0x000f68000c1e1500 */
[----:B------:R-:W5:Y:S04]  /*40d0*/  @!P5 LDG.E.U16 R126, desc[UR20][R62.64] ;  /* 0x000000143e7ed981 */ /* 0x000f68000c1e1500 */
[----:B------:R-:W5:Y:S01]  /*40e0*/  @!P5 LDG.E.U16 R130, desc[UR20][R70.64] ;  /* 0x000000144682d981 */ /* 0x000f62000c1e1500 */
[----:B------:R-:W-:-:S04]  /*40f0*/  ULEA UR11, UR5, UR9, 0x3 ;  /* 0x00000009050b7291 */ /* 0x000fc8000f8e18ff */
[----:B------:R-:W-:Y:S01]  /*4100*/  UIADD3 UR11, UPT, UPT, UR11, 0x5000, URZ ;  /* 0x000050000b0b7890 */ /* 0x000fe2000fffe0ff */
[----:B--2---:R0:W-:Y:S04]  /*4110*/  STS.U16 [R76+UR9+0x2000], R109 ;  /* 0x0020006d4c007988 */ /* 0x0041e80008000409 */
[----:B---3--:R0:W-:Y:S04]  /*4120*/  STS.U16 [R76+UR9+0x2400], R113 ;  /* 0x002400714c007988 */ /* 0x0081e80008000409 */
[----:B----4-:R0:W-:Y:S04]  /*4130*/  STS.U16 [R76+UR9+0x2800], R119 ;  /* 0x002800774c007988 */ /* 0x0101e80008000409 */
[----:B-----5:R0:W-:Y:S04]  /*4140*/  STS.U16 [R76+UR9+0x2c00], R123 ;  /* 0x002c007b4c007988 */ /* 0x0201e80008000409 */
[----:B------:R0:W-:Y:S04]  /*4150*/  STS.U16 [R76+UR9+0x3000], R127 ;  /* 0x0030007f4c007988 */ /* 0x0001e80008000409 */
        /* <DEDUP_REMOVED lines=34> */
[----:B------:R0:W-:Y:S01]  /*4380*/  STS.U16 [R99+UR9+0x4f00], R130 ;  /* 0x004f008263007988 */ /* 0x0001e20008000409 */
[----:B------:R1:W-:Y:S06]  /*4390*/  MEMBAR.ALL.CTA ;  /* 0x0000000000007992 */ /* 0x0003ec0000008000 */
[----:B-1----:R-:W1:Y:S02]  /*43a0*/  FENCE.VIEW.ASYNC.S ;  /* 0x00000000000073c6 */ /* 0x002e640000000000 */
[----:B-1----:R-:W-:Y:S06]  /*43b0*/  BAR.SYNC.DEFER_BLOCKING 0x0 ;  /* 0x0000000000007b1d */ /* 0x002fec0000010000 */
[----:B------:R-:W-:Y:S05]  /*43c0*/  @P1 BRA `(.L_x_9) ;  /* 0x00000000004c1947 */ /* 0x000fea0003800000 */
[----:B------:R-:W-:Y:S01]  /*43d0*/  UMOV UR13, 0x40004040 ;  /* 0x40004040000d7882 */ /* 0x000fe20000000000 */
        /* <DEDUP_REMOVED lines=9> */
[----:B------:R1:W-:Y:S01]  /*4470*/  UTCHMMA gdesc[UR12], gdesc[UR14], tmem[UR8], tmem[UR16], idesc[UR17], UPT ;  /* 0x00ff100e0c0075ea */ /* 0x0003e2000b800008 */
        /* <DEDUP_REMOVED lines=8> */
.L_x_9:
[----:B------:R-:W-:Y:S01]  /*4500*/  UIADD3 UR5, UPT, UPT, UR5, 0x1, URZ ;  /* 0x0000000105057890 */ /* 0x000fe2000fffe0ff */
[----:B------:R-:W-:Y:S02]  /*4510*/  VIADD R80, R80, 0xffffffff ;  /* 0xffffffff50507836 */ /* 0x000fe40000000000 */
[----:B------:R-:W-:Y:S01]  /*4520*/  VIADD R2, R2, 0xffffffc0 ;  /* 0xffffffc002027836 */ /* 0x000fe20000000000 */
[----:B------:R-:W-:Y:S02]  /*4530*/  UISETP.GT.AND UP0, UPT, UR5, 0x1, UPT ;  /* 0x000000010500788c */ /* 0x000fe4000bf04270 */
[----:B------:R-:W-:Y:S02]  /*4540*/  ISETP.NE.U32.AND P2, PT, R80, RZ, PT ;  /* 0x000000ff5000720c */ /* 0x000fe40003f45070 */
[----:B-1----:R-:W-:Y:S02]  /*4550*/  USEL UR6, URZ, 0x1, !UP0 ;  /* 0x00000001ff067887 */ /* 0x002fe4000c000000 */
[----:B------:R-:W-:-:S02]  /*4560*/  USEL UR5, UR5, URZ, !UP0 ;  /* 0x000000ff05057287 */ /* 0x000fc4000c000000 */
[----:B------:R-:W-:-:S03]  /*4570*/  ULOP3.LUT UR7, UR4, UR6, URZ, 0x3c, !UPT ;  /* 0x0000000604077292 */ /* 0x000fc6000f8e3cff */
[----:B------:R-:W-:-:S04]  /*4580*/  UMOV UR6, UR4 ;  /* 0x0000000400067c82 */ /* 0x000fc80008000000 */
[----:B------:R-:W-:Y:S01]  /*4590*/  UMOV UR4, UR7 ;  /* 0x0000000700047c82 */ /* 0x000fe20008000000 */
[----:B------:R-:W-:Y:S05]  /*45a0*/  @P2 BRA `(.L_x_10) ;  /* 0xffffffec00f82947 */ /* 0x000fea000383ffff */
.L_x_7:
[----:B------:R-:W-:-:S13]  /*45b0*/  ISETP.GE.AND P1, PT, R75, 0x40, PT ;  /* 0x000000404b00780c */ /* 0x000fda0003f26270 */
[----:B------:R-:W-:Y:S05]  /*45c0*/  @!P1 BRA `(.L_x_11) ;  /* 0x0000000000109947 */ /* 0x000fea0003800000 */
[----:B------:R-:W-:-:S06]  /*45d0*/  USHF.L.U32 UR6, UR6, 0x1f, URZ ;  /* 0x0000001f06067899 */ /* 0x000fcc00080006ff */
[----:B------:R-:W-:-:S04]  /*45e0*/  IMAD.U32 R2, RZ, RZ, UR6 ;  /* 0x00000006ff027e24 */ /* 0x000fc8000f8e00ff */
[----:B------:R-:W1:Y:S02]  /*45f0*/  SYNCS.PHASECHK.TRANS64.TRYWAIT P1, [UR11], R2 ;  /* 0x00000002ff0075a7 */ /* 0x000e64000802110b */
[----:B-1----:R-:W-:Y:S05]  /*4600*/  @!P1 BRA `(.L_x_12) ;  /* 0x00000008000c9947 */ /* 0x002fea0003800000 */
.L_x_11:
[----:B------:R-:W-:Y:S01]  /*4610*/  BAR.SYNC.DEFER_BLOCKING 0x0 ;  /* 0x0000000000007b1d */ /* 0x000fe20000010000 */
[C---:B------:R-:W-:Y:S01]  /*4620*/  IMAD.SHL.U32 R2, R141.reuse, 0x20, RZ ;  /* 0x000000208d027824 */ /* 0x040fe200078e00ff */
[--C-:B------:R-:W-:Y:S01]  /*4630*/  SHF.R.S32.HI R14, RZ, 0x5, R141.reuse ;  /* 0x00000005ff0e7819 */ /* 0x100fe2000001148d */
[C---:B------:R-:W-:Y:S01]  /*4640*/  IMAD.SHL.U32 R3, R141.reuse, 0x10, RZ ;  /* 0x000000108d037824 */ /* 0x040fe200078e00ff */
[----:B------:R-:W-:Y:S01]  /*4650*/  SHF.R.S32.HI R16, RZ, 0x2, R141 ;  /* 0x00000002ff107819 */ /* 0x000fe2000001148d */
[C---:B------:R-:W-:Y:S01]  /*4660*/  IMAD.SHL.U32 R12, R141.reuse, 0x4, RZ ;  /* 0x000000048d0c7824 */ /* 0x040fe200078e00ff */
[----:B------:R-:W-:Y:S02]  /*4670*/  LOP3.LUT R2, R2, 0x300, RZ, 0xc0, !PT ;  /* 0x0000030002027812 */ /* 0x000fe400078ec0ff */
[----:B------:R-:W1:Y:S01]  /*4680*/  LDC R21, c[0x0][0x3b8] ;  /* 0x0000ee00ff157b82 */ /* 0x000e620000000800 */
[----:B0-----:R-:W0:Y:S01]  /*4690*/  LDCU UR4, c[0x0][0x3b4] ;  /* 0x00007680ff0477ac */ /* 0x001e220008000800 */
[----:B------:R-:W-:-:S02]  /*46a0*/  ISETP.GE.U32.AND P6, PT, R141, 0x20, PT ;  /* 0x000000208d00780c */ /* 0x000fc40003fc6070 */
[----:B------:R-:W-:Y:S01]  /*46b0*/  LOP3.LUT R13, R2, 0x70, R3, 0xf8, !PT ;  /* 0x00000070020d7812 */ /* 0x000fe200078ef803 */
[----:B------:R-:W2:Y:S01]  /*46c0*/  LDCU.128 UR12, c[0x0][0x390] ;  /* 0x00007200ff0c77ac */ /* 0x000ea20008000c00 */
[----:B------:R-:W-:Y:S02]  /*46d0*/  LOP3.LUT R3, R3, 0x30, RZ, 0xc0, !PT ;  /* 0x0000003003037812 */ /* 0x000fe400078ec0ff */
[----:B------:R-:W-:Y:S02]  /*46e0*/  SGXT R2, R14, 0x1 ;  /* 0x000000010e02781a */ /* 0x000fe40000000200 */
[----:B------:R-:W-:Y:S02]  /*46f0*/  LOP3.LUT R14, R141, 0x40, RZ, 0xc0, !PT ;  /* 0x000000408d0e7812 */ /* 0x000fe400078ec0ff */
[----:B------:R-:W-:Y:S02]  /*4700*/  LOP3.LUT R15, R3, 0x1c0, R12, 0xf8, !PT ;  /* 0x000001c0030f7812 */ /* 0x000fe400078ef80c */
[----:B------:R-:W-:Y:S01]  /*4710*/  LOP3.LUT R2, R13, 0x1040, R2, 0x78, !PT ;  /* 0x000010400d027812 */ /* 0x000fe200078e7802 */
[----:B------:R-:W-:Y:S01]  /*4720*/  IMAD.SHL.U32 R13, R141, 0x40, RZ ;  /* 0x000000408d0d7824 */ /* 0x000fe200078e00ff */
[----:B------:R-:W-:Y:S01]  /*4730*/  LEA R3, R14, UR9, 0x1 ;  /* 0x000000090e037c11 */ /* 0x000fe2000f8e08ff */
[----:B------:R-:W3:Y:S02]  /*4740*/  @!P0 SYNCS.CCTL.IV [UR9+0x5000] ;  /* 0x00500000ff0089b1 */ /* 0x000ee40008000009 */
[----:B---3--:R-:W-:Y:S01]  /*4750*/  BAR.SYNC.DEFER_BLOCKING 0x0 ;  /* 0x0000000000007b1d */ /* 0x008fe20000010000 */
[----:B------:R-:W-:Y:S01]  /*4760*/  SGXT R12, R16, 0x1 ;  /* 0x00000001100c781a */ /* 0x000fe20000000200 */
[----:B------:R-:W-:Y:S01]  /*4770*/  IMAD.IADD R3, R2, 0x1, R3 ;  /* 0x0000000102037824 */ /* 0x000fe200078e0203 */
[----:B------:R-:W-:Y:S01]  /*4780*/  LOP3.LUT R13, R13, 0x200, RZ, 0xc0, !PT ;  /* 0x000002000d0d7812 */ /* 0x000fe200078ec0ff */
[----:B0-----:R-:W-:Y:S01]  /*4790*/  IMAD R2, R0, UR4, RZ ;  /* 0x0000000400027c24 */ /* 0x001fe2000f8e02ff */
[----:B------:R-:W-:Y:S01]  /*47a0*/  LOP3.LUT R12, R15, 0x1040, R12, 0x78, !PT ;  /* 0x000010400f0c7812 */ /* 0x000fe200078e780c */
[----:B------:R-:W-:Y:S01]  /*47b0*/  LDTM.16dp32bit_t0_t15.x8 R4, tmem[UR10] ;  /* 0x0000000a000479ee */ /* 0x000fe20008980000 */
[----:B------:R-:W0:Y:S02]  /*47c0*/  LDTM.16dp32bit_t16_t31.x8 R4, tmem[UR10+0x8] ;  /* 0x0000080a000479ee */ /* 0x000e2400089a0000 */
[----:B------:R-:W-:-:S02]  /*47d0*/  IADD3 R12, PT, PT, R12, UR9, R13 ;  /* 0x000000090c0c7c10 */ /* 0x000fc4000fffe00d */
[----:B--2---:R-:W-:-:S04]  /*47e0*/  LEA R17, P2, R2, UR12, 0x1 ;  /* 0x0000000c02117c11 */ /* 0x004fc8000f8408ff */
[----:B------:R-:W-:Y:S01]  /*47f0*/  LEA.HI.X.SX32 R19, R2, UR13, 0x1, P2 ;  /* 0x0000000d02137c11 */ /* 0x000fe200090f0eff */
[----:B------:R-:W2:Y:S01]  /*4800*/  @!P0 SYNCS.CCTL.IV [UR9+0x5008] ;  /* 0x00500800ff0089b1 */ /* 0x000ea20008000009 */
[----:B------:R-:W-:Y:S01]  /*4810*/  NOP ;  /* 0x0000000000007918 */ /* 0x000fe20000000000 */
[----:B------:R-:W-:Y:S01]  /*4820*/  ISETP.GE.AND P0, PT, R0, UR14, PT ;  /* 0x0000000e00007c0c */ /* 0x000fe2000bf06270 */
[----:B-1----:R-:W-:-:S03]  /*4830*/  IMAD R0, R74, R21, RZ ;  /* 0x000000154a007224 */ /* 0x002fc600078e02ff */
[----:B------:R-:W-:Y:S02]  /*4840*/  ISETP.LT.AND P1, PT, R74, UR15, !P0 ;  /* 0x0000000f4a007c0c */ /* 0x000fe4000c721270 */
[----:B0-----:R-:W-:Y:S02]  /*4850*/  F2FP.F16.F32.PACK_AB R4, R6, R4 ;  /* 0x000000040604723e */ /* 0x001fe400000000ff */
[----:B------:R-:W-:Y:S02]  /*4860*/  F2FP.F16.F32.PACK_AB R5, R7, R5 ;  /* 0x000000050705723e */ /* 0x000fe400000000ff */
[----:B------:R-:W-:Y:S02]  /*4870*/  F2FP.F16.F32.PACK_AB R6, R10, R8 ;  /* 0x000000080a06723e */ /* 0x000fe400000000ff */
[----:B------:R-:W-:Y:S02]  /*4880*/  F2FP.F16.F32.PACK_AB R7, R11, R9 ;  /* 0x000000090b07723e */ /* 0x000fe400000000ff */
[----:B------:R-:W-:-:S02]  /*4890*/  LEA R2, P3, R0, R17, 0x1 ;  /* 0x0000001100027211 */ /* 0x000fc400078608ff */
[----:B------:R-:W-:Y:S01]  /*48a0*/  ISETP.LT.AND P2, PT, R140, UR15, !P0 ;  /* 0x0000000f8c007c0c */ /* 0x000fe2000c741270 */
[----:B--2---:R0:W-:Y:S01]  /*48b0*/  STSM.16.M88.4 [R3], R4 ;  /* 0x0000000403007844 */ /* 0x0041e20000000200 */
[----:B------:R-:W-:Y:S01]  /*48c0*/  BAR.SYNC.DEFER_BLOCKING 0x0 ;  /* 0x0000000000007b1d */ /* 0x000fe20000010000 */
[----:B------:R-:W-:Y:S02]  /*48d0*/  ISETP.LT.AND P5, PT, R139, UR15, !P0 ;  /* 0x0000000f8b007c0c */ /* 0x000fe4000c7a1270 */
[----:B------:R-:W-:Y:S01]  /*48e0*/  ISETP.LT.AND P4, PT, R138, UR15, !P0 ;  /* 0x0000000f8a007c0c */ /* 0x000fe2000c781270 */
[----:B0-----:R-:W-:Y:S01]  /*48f0*/  IMAD R5, R21, 0x2, R0 ;  /* 0x0000000215057824 */ /* 0x001fe200078e0200 */
[----:B------:R-:W-:-:S03]  /*4900*/  LEA.HI.X.SX32 R3, R0, R19, 0x1, P3 ;  /* 0x0000001300037211 */ /* 0x000fc600018f0eff */
[----:B------:R-:W-:Y:S01]  /*4910*/  IMAD R0, R21, 0x2, R5 ;  /* 0x0000000215007824 */ /* 0x000fe200078e0205 */
[----:B------:R-:W-:-:S03]  /*4920*/  LEA R4, P3, R5, R17, 0x1 ;  /* 0x0000001105047211 */ /* 0x000fc600078608ff */
[----:B------:R-:W-:Y:S01]  /*4930*/  IMAD R9, R21, 0x2, R0 ;  /* 0x0000000215097824 */ /* 0x000fe200078e0200 */
[----:B------:R-:W-:Y:S02]  /*4940*/  LEA.HI.X.SX32 R5, R5, R19, 0x1, P3 ;  /* 0x0000001305057211 */ /* 0x000fe400018f0eff */
[----:B------:R-:W-:Y:S01]  /*4950*/  ISETP.LT.AND P3, PT, R137, UR15, !P0 ;  /* 0x0000000f89007c0c */ /* 0x000fe2000c761270 */
[----:B------:R-:W0:Y:S04]  /*4960*/  LDSM.16.M88.4 R12, [R12] ;  /* 0x000000000c0c783b */ /* 0x000e280000000200 */
[----:B0-----:R0:W-:Y:S01]  /*4970*/  @P1 STG.E.U16 desc[UR20][R2.64], R12 ;  /* 0x0000000c02001986 */ /* 0x0011e2000c101514 */
[----:B------:R-:W-:-:S04]  /*4980*/  LEA R6, P1, R0, R17, 0x1 ;  /* 0x0000001100067211 */ /* 0x000fc800078208ff */
[----:B------:R-:W-:Y:S01]  /*4990*/  LEA.HI.X.SX32 R7, R0, R19, 0x1, P1 ;  /* 0x0000001300077211 */ /* 0x000fe200008f0eff */
[----:B------:R-:W-:Y:S01]  /*49a0*/  IMAD R0, R21, 0x2, R9 ;  /* 0x0000000215007824 */ /* 0x000fe200078e0209 */
[----:B------:R-:W-:-:S03]  /*49b0*/  LEA R8, P1, R9, R17, 0x1 ;  /* 0x0000001109087211 */ /* 0x000fc600078208ff */
[----:B------:R-:W-:Y:S01]  /*49c0*/  IMAD R11, R21, 0x2, R0 ;  /* 0x00000002150b7824 */ /* 0x000fe200078e0200 */
[----:B------:R-:W-:Y:S02]  /*49d0*/  LEA.HI.X.SX32 R9, R9, R19, 0x1, P1 ;  /* 0x0000001309097211 */ /* 0x000fe400008f0eff */
[----:B0-----:R-:W-:Y:S01]  /*49e0*/  PRMT R3, R12, 0x7632, R3 ;  /* 0x000076320c037816 */ /* 0x001fe20000000003 */
[----:B------:R-:W-:Y:S01]  /*49f0*/  IMAD R12, R21, 0x2, R11 ;  /* 0x00000002150c7824 */ /* 0x000fe200078e020b */
[----:B------:R-:W-:-:S03]  /*4a00*/  LEA R10, P1, R11, R17, 0x1 ;  /* 0x000000110b0a7211 */ /* 0x000fc600078208ff */
[----:B------:R0:W-:Y:S01]  /*4a10*/  @P2 STG.E.U16 desc[UR20][R4.64], R3 ;  /* 0x0000000304002986 */ /* 0x0001e2000c101514 */
[----:B------:R-:W-:Y:S02]  /*4a20*/  ISETP.LT.AND P2, PT, R136, UR15, !P0 ;  /* 0x0000000f88007c0c */ /* 0x000fe4000c741270 */
[----:B------:R-:W-:Y:S01]  /*4a30*/  LEA.HI.X.SX32 R11, R11, R19, 0x1, P1 ;  /* 0x000000130b0b7211 */ /* 0x000fe200008f0eff */
[----:B------:R1:W-:Y:S01]  /*4a40*/  @P5 STG.E.U16 desc[UR20][R6.64], R13 ;  /* 0x0000000d06005986 */ /* 0x0003e2000c101514 */
[----:B------:R-:W-:Y:S02]  /*4a50*/  LEA R2, P5, R0, R17, 0x1 ;  /* 0x0000001100027211 */ /* 0x000fe400078a08ff */
[----:B------:R-:W-:Y:S02]  /*4a60*/  ISETP.LT.AND P1, PT, R135, UR15, !P0 ;  /* 0x0000000f87007c0c */ /* 0x000fe4000c721270 */
[----:B------:R-:W-:Y:S02]  /*4a70*/  ISETP.LT.AND P0, PT, R134, UR15, !P0 ;  /* 0x0000000f86007c0c */ /* 0x000fe4000c701270 */
[----:B0-----:R-:W-:Y:S01]  /*4a80*/  LEA.HI.X.SX32 R3, R0, R19, 0x1, P5 ;  /* 0x0000001300037211 */ /* 0x001fe200028f0eff */
[----:B------:R-:W-:Y:S01]  /*4a90*/  IMAD R0, R21, 0x2, R12 ;  /* 0x0000000215007824 */ /* 0x000fe200078e020c */
[----:B------:R-:W-:-:S02]  /*4aa0*/  LEA R4, P5, R12, R17, 0x1 ;  /* 0x000000110c047211 */ /* 0x000fc400078a08ff */
[----:B-1----:R-:W-:Y:S02]  /*4ab0*/  PRMT R13, R13, 0x7632, R13 ;  /* 0x000076320d0d7816 */ /* 0x002fe4000000000d */
[----:B------:R-:W-:Y:S02]  /*4ac0*/  LEA.HI.X.SX32 R5, R12, R19, 0x1, P5 ;  /* 0x000000130c057211 */ /* 0x000fe400028f0eff */
[C---:B------:R-:W-:Y:S01]  /*4ad0*/  LEA R6, P5, R0.reuse, R17, 0x1 ;  /* 0x0000001100067211 */ /* 0x040fe200078a08ff */
[----:B------:R-:W-:Y:S03]  /*4ae0*/  @P4 STG.E.U16 desc[UR20][R8.64], R13 ;  /* 0x0000000d08004986 */ /* 0x000fe6000c101514 */
[----:B------:R-:W-:Y:S01]  /*4af0*/  LEA.HI.X.SX32 R7, R0, R19, 0x1, P5 ;  /* 0x0000001300077211 */ /* 0x000fe200028f0eff */
[----:B------:R0:W-:Y:S01]  /*4b00*/  @P3 STG.E.U16 desc[UR20][R2.64], R14 ;  /* 0x0000000e02003986 */ /* 0x0001e2000c101514 */
[----:B------:R-:W-:-:S05]  /*4b10*/  PRMT R0, R14, 0x7632, R0 ;  /* 0x000076320e007816 */ /* 0x000fca0000000000 */
[----:B------:R1:W-:Y:S04]  /*4b20*/  @P2 STG.E.U16 desc[UR20][R10.64], R0 ;  /* 0x000000000a002986 */ /* 0x0003e8000c101514 */
[----:B------:R1:W-:Y:S01]  /*4b30*/  @P1 STG.E.U16 desc[UR20][R4.64], R15 ;  /* 0x0000000f04001986 */ /* 0x0003e2000c101514 */
[----:B0-----:R-:W-:-:S05]  /*4b40*/  PRMT R3, R15, 0x7632, R3 ;  /* 0x000076320f037816 */ /* 0x001fca0000000003 */
[----:B------:R1:W-:Y:S01]  /*4b50*/  @P0 STG.E.U16 desc[UR20][R6.64], R3 ;  /* 0x0000000306000986 */ /* 0x0003e2000c101514 */
[----:B------:R-:W-:Y:S06]  /*4b60*/  BAR.SYNC.DEFER_BLOCKING 0x0 ;  /* 0x0000000000007b1d */ /* 0x000fec0000010000 */
[----:B------:R-:W-:Y:S05]  /*4b70*/  @P6 BRA `(.L_x_13) ;  /* 0x00000000009c6947 */ /* 0x000fea0003800000 */
[----:B------:R-:W0:Y:S01]  /*4b80*/  S2UR UR5, SR_CgaCtaId ;  /* 0x00000000000579c3 */ /* 0x000e220000008800 */
[----:B------:R-:W-:Y:S01]  /*4b90*/  NOP ;  /* 0x0000000000007918 */ /* 0x000fe20000000000 */
[----:B------:R-:W-:Y:S01]  /*4ba0*/  UMOV UR4, 0x50 ;  /* 0x0000005000047882 */ /* 0x000fe20000000000 */
[----:B-1----:R-:W-:Y:S02]  /*4bb0*/  IMAD.U32 R0, RZ, RZ, UR8 ;  /* 0x00000008ff007e24 */ /* 0x002fe4000f8e00ff */
[----:B------:R-:W-:-:S03]  /*4bc0*/  IMAD.MOV.U32 R3, RZ, RZ, 0x1 ;  /* 0x00000001ff037424 */ /* 0x000fc600078e00ff */
[----:B------:R-:W-:-:S04]  /*4bd0*/  LOP3.LUT R0, R0, 0xffff, RZ, 0xc0, !PT ;  /* 0x0000ffff00007812 */ /* 0x000fc800078ec0ff */
[----:B------:R-:W-:-:S05]  /*4be0*/  SHF.R.U32.HI R0, RZ, 0x5, R0 ;  /* 0x00000005ff007819 */ /* 0x000fca0000011600 */
[----:B------:R-:W-:Y:S01]  /*4bf0*/  VIADD R2, R0, 0x10 ;  /* 0x0000001000027836 */ /* 0x000fe20000000000 */
[----:B------:R-:W-:Y:S01]  /*4c00*/  SHF.L.U32 R0, R3, R0, RZ ;  /* 0x0000000003007219 */ /* 0x000fe200000006ff */
[----:B0-----:R-:W-:-:S03]  /*4c10*/  ULEA UR6, UR5, UR4, 0x18 ;  /* 0x0000000405067291 */ /* 0x001fc6000f8ec0ff */
[----:B------:R-:W-:-:S04]  /*4c20*/  SHF.L.U32 R3, R3, R2, RZ ;  /* 0x0000000203037219 */ /* 0x000fc800000006ff */
[----:B------:R-:W-:Y:S02]  /*4c30*/  LOP3.LUT R0, R3, R0, RZ, 0xfc, !PT ;  /* 0x0000000003007212 */ /* 0x000fe400078efcff */
[----:B------:R-:W0:Y:S02]  /*4c40*/  LDS R5, [UR6] ;  /* 0x00000006ff057984 */ /* 0x000e240008000800 */
[C---:B------:R-:W-:Y:S02]  /*4c50*/  LOP3.LUT R2, R0.reuse, 0xffff, RZ, 0xc0, !PT ;  /* 0x0000ffff00027812 */ /* 0x040fe400078ec0ff */
[----:B0-----:R-:W-:-:S04]  /*4c60*/  LOP3.LUT R3, R0, 0xffff, R5, 0x80, !PT ;  /* 0x0000ffff00037812 */ /* 0x001fc800078e8005 */
[----:B------:R-:W-:-:S13]  /*4c70*/  ISETP.NE.AND P0, PT, R3, R2, PT ;  /* 0x000000020300720c */ /* 0x000fda0003f05270 */
[----:B------:R-:W-:Y:S05]  /*4c80*/  @P0 BRA `(.L_x_14) ;  /* 0x0000000000500947 */ /* 0x000fea0003800000 */
[----:B------:R-:W-:Y:S02]  /*4c90*/  SHF.R.U32.HI R5, RZ, 0x10, R5 ;  /* 0x00000010ff057819 */ /* 0x000fe40000011605 */
[----:B------:R-:W-:-:S04]  /*4ca0*/  SHF.R.U32.HI R2, RZ, 0x10, R0 ;  /* 0x00000010ff027819 */ /* 0x000fc80000011600 */
[----:B------:R-:W-:-:S04]  /*4cb0*/  LOP3.LUT R5, R5, R2, RZ, 0xc0, !PT ;  /* 0x0000000205057212 */ /* 0x000fc800078ec0ff */
[----:B------:R-:W-:-:S13]  /*4cc0*/  ISETP.NE.AND P0, PT, R5, R2, PT ;  /* 0x000000020500720c */ /* 0x000fda0003f05270 */
[----:B------:R-:W-:Y:S05]  /*4cd0*/  @P0 BRA `(.L_x_15) ;  /* 0x0000000000300947 */ /* 0x000fea0003800000 */
[----:B------:R-:W-:Y:S01]  /*4ce0*/  R2UR UR4, R0 ;  /* 0x00000000000472ca */ /* 0x000fe200000e0000 */
[----:B------:R-:W-:Y:S01]  /*4cf0*/  VOTEU.ANY UR5, UPT, PT ;  /* 0x0000000000057886 */ /* 0x000fe200038e0100 */
[----:B------:R-:W0:Y:S01]  /*4d00*/  S2R R0, SR_LANEID ;  /* 0x0000000000007919 */ /* 0x000e220000000000 */
[----:B------:R-:W-:-:S10]  /*4d10*/  UFLO.U32 UR5, UR5 ;  /* 0x00000005000572bd */ /* 0x000fd400080e0000 */
[----:B------:R-:W-:-:S06]  /*4d20*/  ULOP3.LUT UR4, URZ, UR4, URZ, 0x33, !UPT ;  /* 0x00000004ff047292 */ /* 0x000fcc000f8e33ff */
[----:B------:R-:W-:-:S04]  /*4d30*/  IMAD.U32 R2, RZ, RZ, UR4 ;  /* 0x00000004ff027e24 */ /* 0x000fc8000f8e00ff */
[----:B------:R-:W1:Y:S02]  /*4d40*/  REDUX UR7, R2 ;  /* 0x00000000020773c4 */ /* 0x000e640000000000 */
[----:B------:R2:W-:Y:S01]  /*4d50*/  UTCATOMSWS.AND URZ, UR4 ;  /* 0x0000000400ff79e3 */ /* 0x0005e20008000000 */
[----:B0-----:R-:W-:Y:S01]  /*4d60*/  ISETP.EQ.U32.AND P0, PT, R0, UR5, PT ;  /* 0x0000000500007c0c */ /* 0x001fe2000bf02070 */
[----:B-1----:R-:W-:-:S12]  /*4d70*/  IMAD.U32 R0, RZ, RZ, UR7 ;  /* 0x00000007ff007e24 */ /* 0x002fd8000f8e00ff */
[----:B------:R2:W-:Y:S01]  /*4d80*/  @P0 ATOMS.AND RZ, [UR6], R0 ;  /* 0x00000000ffff098c */ /* 0x0005e2000a800006 */
[----:B------:R-:W-:Y:S05]  /*4d90*/  BRA `(.L_x_13) ;  /* 0x0000000000147947 */ /* 0x000fea0003800000 */
.L_x_15:
[----:B------:R-:W-:-:S07]  /*4da0*/  MOV R2, 0x4dc0 ;  /* 0x00004dc000027802 */ /* 0x000fce0000000f00 */
[----:B------:R-:W-:Y:S05]  /*4db0*/  CALL.REL.NOINC `($__internal_0_$__cuda_sm10x_tcgen05_guardrail_trap_col_being_dealloced_not_returned_by_alloc) ;  /* 0x00000000002c7944 */ /* 0x000fea0003c00000 */
[----:B------:R-:W-:Y:S05]  /*4dc0*/  BRA `(.L_x_13) ;  /* 0x0000000000087947 */ /* 0x000fea0003800000 */
.L_x_14:
[----:B------:R-:W-:-:S07]  /*4dd0*/  MOV R2, 0x4df0 ;  /* 0x00004df000027802 */ /* 0x000fce0000000f00 */
[----:B------:R-:W-:Y:S05]  /*4de0*/  CALL.REL.NOINC `($__internal_2_$__cuda_sm10x_tcgen05_guardrail_trap_unallocated_columns_being_dealloced) ;  /* 0x0000000000387944 */ /* 0x000fea0003c00000 */
.L_x_13:
[----:B------:R-:W-:Y:S01]  /*4df0*/  NOP ;  /* 0x0000000000007918 */ /* 0x000fe20000000000 */
[----:B--2---:R-:W-:Y:S05]  /*4e00*/  EXIT ;  /* 0x000000000000794d */ /* 0x004fea0003800000 */
.L_x_8:
[----:B------:R-:W0:Y:S02]  /*4e10*/  SYNCS.PHASECHK.TRANS64.TRYWAIT P6, [UR11], R82 ;  /* 0x00000052ff0075a7 */ /* 0x000e2400080c110b */
[----:B0-----:R-:W-:Y:S05]  /*4e20*/  @!P6 BRA `(.L_x_8) ;  /* 0xfffffffc00f8e947 */ /* 0x001fea000383ffff */
[----:B------:R-:W-:Y:S05]  /*4e30*/  BRA `(.L_x_16) ;  /* 0xffffffe800147947 */ /* 0x000fea000383ffff */
.L_x_12:
[----:B------:R-:W1:Y:S02]  /*4e40*/  SYNCS.PHASECHK.TRANS64.TRYWAIT P1, [UR11], R2 ;  /* 0x00000002ff0075a7 */ /* 0x000e64000802110b */
[----:B-1----:R-:W-:Y:S05]  /*4e50*/  @!P1 BRA `(.L_x_12) ;  /* 0xfffffffc00f89947 */ /* 0x002fea000383ffff */
[----:B------:R-:W-:Y:S05]  /*4e60*/  BRA `(.L_x_11) ;  /* 0xfffffff400e87947 */ /* 0x000fea000383ffff */
        .weak           $__internal_0_$__cuda_sm10x_tcgen05_guardrail_trap_col_being_dealloced_not_returned_by_alloc
        .type           $__internal_0_$__cuda_sm10x_tcgen05_guardrail_trap_col_being_dealloced_not_returned_by_alloc,@function
        .size           $__internal_0_$__cuda_sm10x_tcgen05_guardrail_trap_col_being_dealloced_not_returned_by_alloc,($__internal_1_$__cuda_sm10x_tcgen05_guardrail_trap_phase_invalid_during_alloc - $__internal_0_$__cuda_sm10x_tcgen05_guardrail_trap_col_being_dealloced_not_returned_by_alloc)
$__internal_0_$__cuda_sm10x_tcgen05_guardrail_trap_col_being_dealloced_not_returned_by_alloc:
[----:B------:R-:W-:Y:S05]  /*4e70*/  BPT.TRAP 0x1 ;  /* 0x000000040000795c */ /* 0x000fea0000300000 */
[----:B------:R-:W-:-:S04]  /*4e80*/  IMAD.MOV.U32 R3, RZ, RZ, 0x0 ;  /* 0x00000000ff037424 */ /* 0x000fc800078e00ff */
[----:B------:R-:W-:Y:S05]  /*4e90*/  RET.REL.NODEC R2 `(matmul_kernel) ;  /* 0xffffffb002587950 */ /* 0x000fea0003c3ffff */
        .weak           $__internal_1_$__cuda_sm10x_tcgen05_guardrail_trap_phase_invalid_during_alloc
        .type           $__internal_1_$__cuda_sm10x_tcgen05_guardrail_trap_phase_invalid_during_alloc,@function
        .size           $__internal_1_$__cuda_sm10x_tcgen05_guardrail_trap_phase_invalid_during_alloc,($__internal_2_$__cuda_sm10x_tcgen05_guardrail_trap_unallocated_columns_being_dealloced - $__internal_1_$__cuda_sm10x_tcgen05_guardrail_trap_phase_invalid_during_alloc)
$__internal_1_$__cuda_sm10x_tcgen05_guardrail_trap_phase_invalid_during_alloc:
[----:B------:R-:W-:Y:S05]  /*4ea0*/  BPT.TRAP 0x1 ;  /* 0x000000040000795c */ /* 0x000fea0000300000 */
[----:B------:R-:W-:-:S04]  /*4eb0*/  IMAD.MOV.U32 R3, RZ, RZ, 0x0 ;  /* 0x00000000ff037424 */ /* 0x000fc800078e00ff */
[----:B------:R-:W-:Y:S05]  /*4ec0*/  RET.REL.NODEC R2 `(matmul_kernel) ;  /* 0xffffffb0024c7950 */ /* 0x000fea0003c3ffff */
        .weak           $__internal_2_$__cuda_sm10x_tcgen05_guardrail_trap_unallocated_columns_being_dealloced
        .type           $__internal_2_$__cuda_sm10x_tcgen05_guardrail_trap_unallocated_columns_being_dealloced,@function
        .size           $__internal_2_$__cuda_sm10x_tcgen05_guardrail_trap_unallocated_columns_being_dealloced,(.L_x_20 - $__internal_2_$__cuda_sm10x_tcgen05_guardrail_trap_unallocated_columns_being_dealloced)
$__internal_2_$__cuda_sm10x_tcgen05_guardrail_trap_unallocated_columns_being_dealloced:
[----:B------:R-:W-:Y:S05]  /*4ed0*/  BPT.TRAP 0x1 ;  /* 0x000000040000795c */ /* 0x000fea0000300000 */
[----:B------:R-:W-:-:S04]  /*4ee0*/  IMAD.MOV.U32 R3, RZ, RZ, 0x0 ;  /* 0x00000000ff037424 */ /* 0x000fc800078e00ff */
[----:B------:R-:W-:Y:S05]  /*4ef0*/  RET.REL.NODEC R2 `(matmul_kernel) ;  /* 0xffffffb002407950 */ /* 0x000fea0003c3ffff */
.L_x_17:
[----:B------:R-:W-:-:S00]  /*4f00*/  BRA `(.L_x_17) ;  /* 0xfffffffc00fc7947 */ /* 0x000fc0000383ffff */
[----:B------:R-:W-:-:S00]  /*4f10*/  NOP ;  /* 0x0000000000007918 */ /* 0x000fc00000000000 */
        /* <DEDUP_REMOVED lines=14> */
.L_x_20:


//--------------------- .nv.shared.matmul_kernel  --------------------------
	.section	.nv.shared.matmul_kernel,"aw",@nobits
	.sectionflags	@""
	.align	16
	.zero		1024


//--------------------- .nv.shared.reserved.0     --------------------------
	.section	.nv.shared.reserved.0,"aw",@nobits
	.align	8
	.weak		__nv_reservedSMEM_offset_0_alias
	.size		__nv_reservedSMEM_offset_0_alias, 0, 64
	.other		__nv_reservedSMEM_offset_0_alias,@"STO_CUDA_RESERVED_SHARED STV_DEFAULT"
__nv_reservedSMEM_offset_0_alias:
	.zero		0
.nv.shared.reserved.0:
	.zero		64
	.weak		__nv_reservedSMEM_allocation_phase
	.type		__nv_reservedSMEM_allocation_phase,@object
	.size		__nv_reservedSMEM_allocation_phase,(.L_0 - __nv_reservedSMEM_allocation_phase)
__nv_reservedSMEM_allocation_phase:
	.zero		1
.L_0:
	.zero		7
	.weak		__nv_reservedSMEM_devtool_atexit_pc
	.type		__nv_reservedSMEM_devtool_atexit_pc,@object
	.size		__nv_reservedSMEM_devtool_atexit_pc,(__nv_reservedSMEM_allocation_mask - __nv_reservedSMEM_devtool_atexit_pc)
__nv_reservedSMEM_devtool_atexit_pc:
	.zero		8
	.weak		__nv_reservedSMEM_allocation_mask
	.type		__nv_reservedSMEM_allocation_mask,@object
	.size		__nv_reservedSMEM_allocation_mask,(.L_2 - __nv_reservedSMEM_allocation_mask)
__nv_reservedSMEM_allocation_mask:
	.zero		4
.L_2:


//--------------------- .nv.constant0.matmul_kernel --------------------------
	.section	.nv.constant0.matmul_kernel,"a",@progbits
	.sectionflags	@""
	.align	4
.nv.constant0.matmul_kernel:
	.zero		976


//--------------------- SYMBOLS --------------------------

	.type		.nv.reservedSmem.offset0,@object
	.size		.nv.reservedSmem.offset0,0x4
	.type		.nv.reservedSmem.cap,@object
	.size		.nv.reservedSmem.cap,0x4
